//
// Generated by NVIDIA NVVM Compiler
//
// Compiler Build ID: CL-36424714
// Cuda compilation tools, release 13.0, V13.0.88
// Based on NVVM 20.0.0
//

.version 9.0
.target sm_100
.address_size 64

	// .globl	_Z14matadd_rowwisePiS_S_ii

.visible .entry _Z14matadd_rowwisePiS_S_ii(
	.param .u64 .ptr .align 1 _Z14matadd_rowwisePiS_S_ii_param_0,
	.param .u64 .ptr .align 1 _Z14matadd_rowwisePiS_S_ii_param_1,
	.param .u64 .ptr .align 1 _Z14matadd_rowwisePiS_S_ii_param_2,
	.param .u32 _Z14matadd_rowwisePiS_S_ii_param_3,
	.param .u32 _Z14matadd_rowwisePiS_S_ii_param_4
)
{
	.reg .pred 	%p<12>;
	.reg .b32 	%r<116>;
	.reg .b64 	%rd<56>;

	ld.param.u64 	%rd22, [_Z14matadd_rowwisePiS_S_ii_param_0];
	ld.param.u64 	%rd23, [_Z14matadd_rowwisePiS_S_ii_param_1];
	ld.param.u64 	%rd24, [_Z14matadd_rowwisePiS_S_ii_param_2];
	ld.param.u32 	%r19, [_Z14matadd_rowwisePiS_S_ii_param_3];
	ld.param.u32 	%r18, [_Z14matadd_rowwisePiS_S_ii_param_4];
	cvta.to.global.u64 	%rd1, %rd24;
	cvta.to.global.u64 	%rd2, %rd23;
	cvta.to.global.u64 	%rd3, %rd22;
	mov.u32 	%r1, %tid.x;
	setp.ge.s32 	%p1, %r1, %r19;
	setp.lt.s32 	%p2, %r18, 1;
	or.pred  	%p3, %p1, %p2;
	@%p3 bra 	$L__BB0_13;
	mul.lo.s32 	%r2, %r18, %r1;
	and.b32  	%r3, %r18, 15;
	setp.lt.u32 	%p4, %r18, 16;
	mov.b32 	%r113, 0;
	@%p4 bra 	$L__BB0_4;
	and.b32  	%r113, %r18, 2147483632;
	neg.s32 	%r111, %r113;
	mul.wide.u32 	%rd25, %r2, 4;
	add.s64 	%rd26, %rd25, 32;
	add.s64 	%rd52, %rd1, %rd26;
	add.s64 	%rd51, %rd2, %rd26;
	add.s64 	%rd50, %rd3, %rd26;
$L__BB0_3:
	.pragma "nounroll";
	ld.global.u32 	%r21, [%rd50+-32];
	ld.global.u32 	%r22, [%rd51+-32];
	add.s32 	%r23, %r22, %r21;
	st.global.u32 	[%rd52+-32], %r23;
	ld.global.u32 	%r24, [%rd50+-28];
	ld.global.u32 	%r25, [%rd51+-28];
	add.s32 	%r26, %r25, %r24;
	st.global.u32 	[%rd52+-28], %r26;
	ld.global.u32 	%r27, [%rd50+-24];
	ld.global.u32 	%r28, [%rd51+-24];
	add.s32 	%r29, %r28, %r27;
	st.global.u32 	[%rd52+-24], %r29;
	ld.global.u32 	%r30, [%rd50+-20];
	ld.global.u32 	%r31, [%rd51+-20];
	add.s32 	%r32, %r31, %r30;
	st.global.u32 	[%rd52+-20], %r32;
	ld.global.u32 	%r33, [%rd50+-16];
	ld.global.u32 	%r34, [%rd51+-16];
	add.s32 	%r35, %r34, %r33;
	st.global.u32 	[%rd52+-16], %r35;
	ld.global.u32 	%r36, [%rd50+-12];
	ld.global.u32 	%r37, [%rd51+-12];
	add.s32 	%r38, %r37, %r36;
	st.global.u32 	[%rd52+-12], %r38;
	ld.global.u32 	%r39, [%rd50+-8];
	ld.global.u32 	%r40, [%rd51+-8];
	add.s32 	%r41, %r40, %r39;
	st.global.u32 	[%rd52+-8], %r41;
	ld.global.u32 	%r42, [%rd50+-4];
	ld.global.u32 	%r43, [%rd51+-4];
	add.s32 	%r44, %r43, %r42;
	st.global.u32 	[%rd52+-4], %r44;
	ld.global.u32 	%r45, [%rd50];
	ld.global.u32 	%r46, [%rd51];
	add.s32 	%r47, %r46, %r45;
	st.global.u32 	[%rd52], %r47;
	ld.global.u32 	%r48, [%rd50+4];
	ld.global.u32 	%r49, [%rd51+4];
	add.s32 	%r50, %r49, %r48;
	st.global.u32 	[%rd52+4], %r50;
	ld.global.u32 	%r51, [%rd50+8];
	ld.global.u32 	%r52, [%rd51+8];
	add.s32 	%r53, %r52, %r51;
	st.global.u32 	[%rd52+8], %r53;
	ld.global.u32 	%r54, [%rd50+12];
	ld.global.u32 	%r55, [%rd51+12];
	add.s32 	%r56, %r55, %r54;
	st.global.u32 	[%rd52+12], %r56;
	ld.global.u32 	%r57, [%rd50+16];
	ld.global.u32 	%r58, [%rd51+16];
	add.s32 	%r59, %r58, %r57;
	st.global.u32 	[%rd52+16], %r59;
	ld.global.u32 	%r60, [%rd50+20];
	ld.global.u32 	%r61, [%rd51+20];
	add.s32 	%r62, %r61, %r60;
	st.global.u32 	[%rd52+20], %r62;
	ld.global.u32 	%r63, [%rd50+24];
	ld.global.u32 	%r64, [%rd51+24];
	add.s32 	%r65, %r64, %r63;
	st.global.u32 	[%rd52+24], %r65;
	ld.global.u32 	%r66, [%rd50+28];
	ld.global.u32 	%r67, [%rd51+28];
	add.s32 	%r68, %r67, %r66;
	st.global.u32 	[%rd52+28], %r68;
	add.s32 	%r111, %r111, 16;
	add.s64 	%rd52, %rd52, 64;
	add.s64 	%rd51, %rd51, 64;
	add.s64 	%rd50, %rd50, 64;
	setp.ne.s32 	%p5, %r111, 0;
	@%p5 bra 	$L__BB0_3;
$L__BB0_4:
	setp.eq.s32 	%p6, %r3, 0;
	@%p6 bra 	$L__BB0_13;
	and.b32  	%r9, %r18, 7;
	setp.lt.u32 	%p7, %r3, 8;
	@%p7 bra 	$L__BB0_7;
	add.s32 	%r69, %r113, %r2;
	mul.wide.u32 	%rd27, %r69, 4;
	add.s64 	%rd28, %rd3, %rd27;
	ld.global.u32 	%r70, [%rd28];
	add.s64 	%rd29, %rd2, %rd27;
	ld.global.u32 	%r71, [%rd29];
	add.s32 	%r72, %r71, %r70;
	add.s64 	%rd30, %rd1, %rd27;
	st.global.u32 	[%rd30], %r72;
	cvt.u64.u32 	%rd31, %r2;
	cvt.u64.u32 	%rd32, %r113;
	add.s64 	%rd33, %rd32, %rd31;
	shl.b64 	%rd34, %rd33, 2;
	add.s64 	%rd35, %rd3, %rd34;
	ld.global.u32 	%r73, [%rd35+4];
	add.s64 	%rd36, %rd2, %rd34;
	ld.global.u32 	%r74, [%rd36+4];
	add.s32 	%r75, %r74, %r73;
	add.s64 	%rd37, %rd1, %rd34;
	st.global.u32 	[%rd37+4], %r75;
	ld.global.u32 	%r76, [%rd35+8];
	ld.global.u32 	%r77, [%rd36+8];
	add.s32 	%r78, %r77, %r76;
	st.global.u32 	[%rd37+8], %r78;
	ld.global.u32 	%r79, [%rd35+12];
	ld.global.u32 	%r80, [%rd36+12];
	add.s32 	%r81, %r80, %r79;
	st.global.u32 	[%rd37+12], %r81;
	ld.global.u32 	%r82, [%rd35+16];
	ld.global.u32 	%r83, [%rd36+16];
	add.s32 	%r84, %r83, %r82;
	st.global.u32 	[%rd37+16], %r84;
	ld.global.u32 	%r85, [%rd35+20];
	ld.global.u32 	%r86, [%rd36+20];
	add.s32 	%r87, %r86, %r85;
	st.global.u32 	[%rd37+20], %r87;
	ld.global.u32 	%r88, [%rd35+24];
	ld.global.u32 	%r89, [%rd36+24];
	add.s32 	%r90, %r89, %r88;
	st.global.u32 	[%rd37+24], %r90;
	ld.global.u32 	%r91, [%rd35+28];
	ld.global.u32 	%r92, [%rd36+28];
	add.s32 	%r93, %r92, %r91;
	st.global.u32 	[%rd37+28], %r93;
	add.s32 	%r113, %r113, 8;
$L__BB0_7:
	setp.eq.s32 	%p8, %r9, 0;
	@%p8 bra 	$L__BB0_13;
	and.b32  	%r12, %r18, 3;
	setp.lt.u32 	%p9, %r9, 4;
	@%p9 bra 	$L__BB0_10;
	add.s32 	%r94, %r113, %r2;
	mul.wide.u32 	%rd38, %r94, 4;
	add.s64 	%rd39, %rd3, %rd38;
	ld.global.u32 	%r95, [%rd39];
	add.s64 	%rd40, %rd2, %rd38;
	ld.global.u32 	%r96, [%rd40];
	add.s32 	%r97, %r96, %r95;
	add.s64 	%rd41, %rd1, %rd38;
	st.global.u32 	[%rd41], %r97;
	cvt.u64.u32 	%rd42, %r2;
	cvt.u64.u32 	%rd43, %r113;
	add.s64 	%rd44, %rd43, %rd42;
	shl.b64 	%rd45, %rd44, 2;
	add.s64 	%rd46, %rd3, %rd45;
	ld.global.u32 	%r98, [%rd46+4];
	add.s64 	%rd47, %rd2, %rd45;
	ld.global.u32 	%r99, [%rd47+4];
	add.s32 	%r100, %r99, %r98;
	add.s64 	%rd48, %rd1, %rd45;
	st.global.u32 	[%rd48+4], %r100;
	ld.global.u32 	%r101, [%rd46+8];
	ld.global.u32 	%r102, [%rd47+8];
	add.s32 	%r103, %r102, %r101;
	st.global.u32 	[%rd48+8], %r103;
	ld.global.u32 	%r104, [%rd46+12];
	ld.global.u32 	%r105, [%rd47+12];
	add.s32 	%r106, %r105, %r104;
	st.global.u32 	[%rd48+12], %r106;
	add.s32 	%r113, %r113, 4;
$L__BB0_10:
	setp.eq.s32 	%p10, %r12, 0;
	@%p10 bra 	$L__BB0_13;
	add.s32 	%r107, %r113, %r2;
	mul.wide.u32 	%rd49, %r107, 4;
	add.s64 	%rd55, %rd1, %rd49;
	add.s64 	%rd54, %rd2, %rd49;
	add.s64 	%rd53, %rd3, %rd49;
	neg.s32 	%r115, %r12;
$L__BB0_12:
	.pragma "nounroll";
	ld.global.u32 	%r108, [%rd53];
	ld.global.u32 	%r109, [%rd54];
	add.s32 	%r110, %r109, %r108;
	st.global.u32 	[%rd55], %r110;
	add.s64 	%rd55, %rd55, 4;
	add.s64 	%rd54, %rd54, 4;
	add.s64 	%rd53, %rd53, 4;
	add.s32 	%r115, %r115, 1;
	setp.ne.s32 	%p11, %r115, 0;
	@%p11 bra 	$L__BB0_12;
$L__BB0_13:
	ret;

}
	// .globl	_Z17matadd_columnwisePiS_S_ii
.visible .entry _Z17matadd_columnwisePiS_S_ii(
	.param .u64 .ptr .align 1 _Z17matadd_columnwisePiS_S_ii_param_0,
	.param .u64 .ptr .align 1 _Z17matadd_columnwisePiS_S_ii_param_1,
	.param .u64 .ptr .align 1 _Z17matadd_columnwisePiS_S_ii_param_2,
	.param .u32 _Z17matadd_columnwisePiS_S_ii_param_3,
	.param .u32 _Z17matadd_columnwisePiS_S_ii_param_4
)
{
	.reg .pred 	%p<12>;
	.reg .b32 	%r<122>;
	.reg .b64 	%rd<101>;

	ld.param.u64 	%rd4, [_Z17matadd_columnwisePiS_S_ii_param_0];
	ld.param.u64 	%rd5, [_Z17matadd_columnwisePiS_S_ii_param_1];
	ld.param.u64 	%rd6, [_Z17matadd_columnwisePiS_S_ii_param_2];
	ld.param.u32 	%r23, [_Z17matadd_columnwisePiS_S_ii_param_3];
	ld.param.u32 	%r24, [_Z17matadd_columnwisePiS_S_ii_param_4];
	cvta.to.global.u64 	%rd1, %rd6;
	cvta.to.global.u64 	%rd2, %rd5;
	cvta.to.global.u64 	%rd3, %rd4;
	mov.u32 	%r1, %tid.x;
	setp.ge.s32 	%p1, %r1, %r24;
	setp.lt.s32 	%p2, %r23, 1;
	or.pred  	%p3, %p1, %p2;
	@%p3 bra 	$L__BB1_13;
	and.b32  	%r2, %r23, 15;
	setp.lt.u32 	%p4, %r23, 16;
	mov.b32 	%r118, 0;
	@%p4 bra 	$L__BB1_4;
	and.b32  	%r118, %r23, 2147483632;
	neg.s32 	%r116, %r118;
	shl.b32 	%r5, %r24, 4;
	mul.wide.s32 	%rd11, %r24, 4;
	mov.u32 	%r115, %r1;
$L__BB1_3:
	.pragma "nounroll";
	mul.wide.s32 	%rd7, %r115, 4;
	add.s64 	%rd8, %rd3, %rd7;
	ld.global.u32 	%r26, [%rd8];
	add.s64 	%rd9, %rd2, %rd7;
	ld.global.u32 	%r27, [%rd9];
	add.s32 	%r28, %r27, %r26;
	add.s64 	%rd10, %rd1, %rd7;
	st.global.u32 	[%rd10], %r28;
	add.s64 	%rd12, %rd8, %rd11;
	ld.global.u32 	%r29, [%rd12];
	add.s64 	%rd13, %rd9, %rd11;
	ld.global.u32 	%r30, [%rd13];
	add.s32 	%r31, %r30, %r29;
	add.s64 	%rd14, %rd10, %rd11;
	st.global.u32 	[%rd14], %r31;
	add.s64 	%rd15, %rd12, %rd11;
	ld.global.u32 	%r32, [%rd15];
	add.s64 	%rd16, %rd13, %rd11;
	ld.global.u32 	%r33, [%rd16];
	add.s32 	%r34, %r33, %r32;
	add.s64 	%rd17, %rd14, %rd11;
	st.global.u32 	[%rd17], %r34;
	add.s64 	%rd18, %rd15, %rd11;
	ld.global.u32 	%r35, [%rd18];
	add.s64 	%rd19, %rd16, %rd11;
	ld.global.u32 	%r36, [%rd19];
	add.s32 	%r37, %r36, %r35;
	add.s64 	%rd20, %rd17, %rd11;
	st.global.u32 	[%rd20], %r37;
	add.s64 	%rd21, %rd18, %rd11;
	ld.global.u32 	%r38, [%rd21];
	add.s64 	%rd22, %rd19, %rd11;
	ld.global.u32 	%r39, [%rd22];
	add.s32 	%r40, %r39, %r38;
	add.s64 	%rd23, %rd20, %rd11;
	st.global.u32 	[%rd23], %r40;
	add.s64 	%rd24, %rd21, %rd11;
	ld.global.u32 	%r41, [%rd24];
	add.s64 	%rd25, %rd22, %rd11;
	ld.global.u32 	%r42, [%rd25];
	add.s32 	%r43, %r42, %r41;
	add.s64 	%rd26, %rd23, %rd11;
	st.global.u32 	[%rd26], %r43;
	add.s64 	%rd27, %rd24, %rd11;
	ld.global.u32 	%r44, [%rd27];
	add.s64 	%rd28, %rd25, %rd11;
	ld.global.u32 	%r45, [%rd28];
	add.s32 	%r46, %r45, %r44;
	add.s64 	%rd29, %rd26, %rd11;
	st.global.u32 	[%rd29], %r46;
	add.s64 	%rd30, %rd27, %rd11;
	ld.global.u32 	%r47, [%rd30];
	add.s64 	%rd31, %rd28, %rd11;
	ld.global.u32 	%r48, [%rd31];
	add.s32 	%r49, %r48, %r47;
	add.s64 	%rd32, %rd29, %rd11;
	st.global.u32 	[%rd32], %r49;
	add.s64 	%rd33, %rd30, %rd11;
	ld.global.u32 	%r50, [%rd33];
	add.s64 	%rd34, %rd31, %rd11;
	ld.global.u32 	%r51, [%rd34];
	add.s32 	%r52, %r51, %r50;
	add.s64 	%rd35, %rd32, %rd11;
	st.global.u32 	[%rd35], %r52;
	add.s64 	%rd36, %rd33, %rd11;
	ld.global.u32 	%r53, [%rd36];
	add.s64 	%rd37, %rd34, %rd11;
	ld.global.u32 	%r54, [%rd37];
	add.s32 	%r55, %r54, %r53;
	add.s64 	%rd38, %rd35, %rd11;
	st.global.u32 	[%rd38], %r55;
	add.s64 	%rd39, %rd36, %rd11;
	ld.global.u32 	%r56, [%rd39];
	add.s64 	%rd40, %rd37, %rd11;
	ld.global.u32 	%r57, [%rd40];
	add.s32 	%r58, %r57, %r56;
	add.s64 	%rd41, %rd38, %rd11;
	st.global.u32 	[%rd41], %r58;
	add.s64 	%rd42, %rd39, %rd11;
	ld.global.u32 	%r59, [%rd42];
	add.s64 	%rd43, %rd40, %rd11;
	ld.global.u32 	%r60, [%rd43];
	add.s32 	%r61, %r60, %r59;
	add.s64 	%rd44, %rd41, %rd11;
	st.global.u32 	[%rd44], %r61;
	add.s64 	%rd45, %rd42, %rd11;
	ld.global.u32 	%r62, [%rd45];
	add.s64 	%rd46, %rd43, %rd11;
	ld.global.u32 	%r63, [%rd46];
	add.s32 	%r64, %r63, %r62;
	add.s64 	%rd47, %rd44, %rd11;
	st.global.u32 	[%rd47], %r64;
	add.s64 	%rd48, %rd45, %rd11;
	ld.global.u32 	%r65, [%rd48];
	add.s64 	%rd49, %rd46, %rd11;
	ld.global.u32 	%r66, [%rd49];
	add.s32 	%r67, %r66, %r65;
	add.s64 	%rd50, %rd47, %rd11;
	st.global.u32 	[%rd50], %r67;
	add.s64 	%rd51, %rd48, %rd11;
	ld.global.u32 	%r68, [%rd51];
	add.s64 	%rd52, %rd49, %rd11;
	ld.global.u32 	%r69, [%rd52];
	add.s32 	%r70, %r69, %r68;
	add.s64 	%rd53, %rd50, %rd11;
	st.global.u32 	[%rd53], %r70;
	add.s64 	%rd54, %rd51, %rd11;
	ld.global.u32 	%r71, [%rd54];
	add.s64 	%rd55, %rd52, %rd11;
	ld.global.u32 	%r72, [%rd55];
	add.s32 	%r73, %r72, %r71;
	add.s64 	%rd56, %rd53, %rd11;
	st.global.u32 	[%rd56], %r73;
	add.s32 	%r116, %r116, 16;
	add.s32 	%r115, %r115, %r5;
	setp.ne.s32 	%p5, %r116, 0;
	@%p5 bra 	$L__BB1_3;
$L__BB1_4:
	setp.eq.s32 	%p6, %r2, 0;
	@%p6 bra 	$L__BB1_13;
	and.b32  	%r11, %r23, 7;
	setp.lt.u32 	%p7, %r2, 8;
	@%p7 bra 	$L__BB1_7;
	mad.lo.s32 	%r74, %r118, %r24, %r1;
	mul.wide.s32 	%rd57, %r74, 4;
	add.s64 	%rd58, %rd3, %rd57;
	ld.global.u32 	%r75, [%rd58];
	add.s64 	%rd59, %rd2, %rd57;
	ld.global.u32 	%r76, [%rd59];
	add.s32 	%r77, %r76, %r75;
	add.s64 	%rd60, %rd1, %rd57;
	st.global.u32 	[%rd60], %r77;
	mul.wide.s32 	%rd61, %r24, 4;
	add.s64 	%rd62, %rd58, %rd61;
	ld.global.u32 	%r78, [%rd62];
	add.s64 	%rd63, %rd59, %rd61;
	ld.global.u32 	%r79, [%rd63];
	add.s32 	%r80, %r79, %r78;
	add.s64 	%rd64, %rd60, %rd61;
	st.global.u32 	[%rd64], %r80;
	add.s64 	%rd65, %rd62, %rd61;
	ld.global.u32 	%r81, [%rd65];
	add.s64 	%rd66, %rd63, %rd61;
	ld.global.u32 	%r82, [%rd66];
	add.s32 	%r83, %r82, %r81;
	add.s64 	%rd67, %rd64, %rd61;
	st.global.u32 	[%rd67], %r83;
	add.s64 	%rd68, %rd65, %rd61;
	ld.global.u32 	%r84, [%rd68];
	add.s64 	%rd69, %rd66, %rd61;
	ld.global.u32 	%r85, [%rd69];
	add.s32 	%r86, %r85, %r84;
	add.s64 	%rd70, %rd67, %rd61;
	st.global.u32 	[%rd70], %r86;
	add.s64 	%rd71, %rd68, %rd61;
	ld.global.u32 	%r87, [%rd71];
	add.s64 	%rd72, %rd69, %rd61;
	ld.global.u32 	%r88, [%rd72];
	add.s32 	%r89, %r88, %r87;
	add.s64 	%rd73, %rd70, %rd61;
	st.global.u32 	[%rd73], %r89;
	add.s64 	%rd74, %rd71, %rd61;
	ld.global.u32 	%r90, [%rd74];
	add.s64 	%rd75, %rd72, %rd61;
	ld.global.u32 	%r91, [%rd75];
	add.s32 	%r92, %r91, %r90;
	add.s64 	%rd76, %rd73, %rd61;
	st.global.u32 	[%rd76], %r92;
	add.s64 	%rd77, %rd74, %rd61;
	ld.global.u32 	%r93, [%rd77];
	add.s64 	%rd78, %rd75, %rd61;
	ld.global.u32 	%r94, [%rd78];
	add.s32 	%r95, %r94, %r93;
	add.s64 	%rd79, %rd76, %rd61;
	st.global.u32 	[%rd79], %r95;
	add.s64 	%rd80, %rd77, %rd61;
	ld.global.u32 	%r96, [%rd80];
	add.s64 	%rd81, %rd78, %rd61;
	ld.global.u32 	%r97, [%rd81];
	add.s32 	%r98, %r97, %r96;
	add.s64 	%rd82, %rd79, %rd61;
	st.global.u32 	[%rd82], %r98;
	add.s32 	%r118, %r118, 8;
$L__BB1_7:
	setp.eq.s32 	%p8, %r11, 0;
	@%p8 bra 	$L__BB1_13;
	and.b32  	%r14, %r23, 3;
	setp.lt.u32 	%p9, %r11, 4;
	@%p9 bra 	$L__BB1_10;
	mad.lo.s32 	%r99, %r118, %r24, %r1;
	mul.wide.s32 	%rd83, %r99, 4;
	add.s64 	%rd84, %rd3, %rd83;
	ld.global.u32 	%r100, [%rd84];
	add.s64 	%rd85, %rd2, %rd83;
	ld.global.u32 	%r101, [%rd85];
	add.s32 	%r102, %r101, %r100;
	add.s64 	%rd86, %rd1, %rd83;
	st.global.u32 	[%rd86], %r102;
	mul.wide.s32 	%rd87, %r24, 4;
	add.s64 	%rd88, %rd84, %rd87;
	ld.global.u32 	%r103, [%rd88];
	add.s64 	%rd89, %rd85, %rd87;
	ld.global.u32 	%r104, [%rd89];
	add.s32 	%r105, %r104, %r103;
	add.s64 	%rd90, %rd86, %rd87;
	st.global.u32 	[%rd90], %r105;
	add.s64 	%rd91, %rd88, %rd87;
	ld.global.u32 	%r106, [%rd91];
	add.s64 	%rd92, %rd89, %rd87;
	ld.global.u32 	%r107, [%rd92];
	add.s32 	%r108, %r107, %r106;
	add.s64 	%rd93, %rd90, %rd87;
	st.global.u32 	[%rd93], %r108;
	add.s64 	%rd94, %rd91, %rd87;
	ld.global.u32 	%r109, [%rd94];
	add.s64 	%rd95, %rd92, %rd87;
	ld.global.u32 	%r110, [%rd95];
	add.s32 	%r111, %r110, %r109;
	add.s64 	%rd96, %rd93, %rd87;
	st.global.u32 	[%rd96], %r111;
	add.s32 	%r118, %r118, 4;
$L__BB1_10:
	setp.eq.s32 	%p10, %r14, 0;
	@%p10 bra 	$L__BB1_13;
	mad.lo.s32 	%r121, %r118, %r24, %r1;
	neg.s32 	%r120, %r14;
$L__BB1_12:
	.pragma "nounroll";
	mul.wide.s32 	%rd97, %r121, 4;
	add.s64 	%rd98, %rd3, %rd97;
	ld.global.u32 	%r112, [%rd98];
	add.s64 	%rd99, %rd2, %rd97;
	ld.global.u32 	%r113, [%rd99];
	add.s32 	%r114, %r113, %r112;
	add.s64 	%rd100, %rd1, %rd97;
	st.global.u32 	[%rd100], %r114;
	add.s32 	%r121, %r121, %r24;
	add.s32 	%r120, %r120, 1;
	setp.ne.s32 	%p11, %r120, 0;
	@%p11 bra 	$L__BB1_12;
$L__BB1_13:
	ret;

}
	// .globl	_Z18matadd_elementwisePiS_S_ii
.visible .entry _Z18matadd_elementwisePiS_S_ii(
	.param .u64 .ptr .align 1 _Z18matadd_elementwisePiS_S_ii_param_0,
	.param .u64 .ptr .align 1 _Z18matadd_elementwisePiS_S_ii_param_1,
	.param .u64 .ptr .align 1 _Z18matadd_elementwisePiS_S_ii_param_2,
	.param .u32 _Z18matadd_elementwisePiS_S_ii_param_3,
	.param .u32 _Z18matadd_elementwisePiS_S_ii_param_4
)
{
	.reg .pred 	%p<4>;
	.reg .b32 	%r<9>;
	.reg .b64 	%rd<11>;

	ld.param.u64 	%rd1, [_Z18matadd_elementwisePiS_S_ii_param_0];
	ld.param.u64 	%rd2, [_Z18matadd_elementwisePiS_S_ii_param_1];
	ld.param.u64 	%rd3, [_Z18matadd_elementwisePiS_S_ii_param_2];
	ld.param.u32 	%r4, [_Z18matadd_elementwisePiS_S_ii_param_3];
	ld.param.u32 	%r3, [_Z18matadd_elementwisePiS_S_ii_param_4];
	mov.u32 	%r1, %tid.x;
	mov.u32 	%r2, %tid.y;
	setp.ge.s32 	%p1, %r1, %r4;
	setp.ge.s32 	%p2, %r2, %r3;
	or.pred  	%p3, %p1, %p2;
	@%p3 bra 	$L__BB2_2;
	cvta.to.global.u64 	%rd4, %rd1;
	cvta.to.global.u64 	%rd5, %rd2;
	cvta.to.global.u64 	%rd6, %rd3;
	mad.lo.s32 	%r5, %r3, %r1, %r2;
	mul.wide.u32 	%rd7, %r5, 4;
	add.s64 	%rd8, %rd4, %rd7;
	ld.global.u32 	%r6, [%rd8];
	add.s64 	%rd9, %rd5, %rd7;
	ld.global.u32 	%r7, [%rd9];
	add.s32 	%r8, %r7, %r6;
	add.s64 	%rd10, %rd6, %rd7;
	st.global.u32 	[%rd10], %r8;
$L__BB2_2:
	ret;

}


// ===== COMPILED SASS (sm_100) =====

	.target	sm_100

	.elftype	@"ET_EXEC"


//--------------------- .note.nv.tkinfo           --------------------------
	.section	.note.nv.tkinfo,"",@"SHT_NOTE"
	.sectionflags	@"SHF_NOTE_NV_TKINFO"
	.tkinfo
        /*0018*/ 	.word	0x00000002
        /*0030*/ 	.string	""
        /*0030*/ 	.string	"ptxas"
        /*0030*/ 	.string	"Cuda compilation tools, release 13.0, V13.0.88"
        /*0030*/ 	.string	"Build cuda_13.0.r13.0/compiler.36424714_0"
        /*0030*/ 	.string	"-arch sm_100 -m 64 "



//--------------------- .note.nv.cuinfo           --------------------------
	.section	.note.nv.cuinfo,"",@"SHT_NOTE"
	.sectionflags	@"SHF_NOTE_NV_CUINFO"
        /*0018*/ 	.short	0x0002
        /*001a*/ 	.short	0x0064
        /*001c*/ 	.short	0x0082
	.zero		2


//--------------------- .nv.info                  --------------------------
	.section	.nv.info,"",@"SHT_CUDA_INFO"
	.align	4


	//----- nvinfo : EIATTR_REGCOUNT
	.align		4
        /*0000*/ 	.byte	0x04, 0x2f
        /*0002*/ 	.short	(.L_1 - .L_0)
	.align		4
.L_0:
        /*0004*/ 	.word	index@(_Z14matadd_rowwisePiS_S_ii)
        /*0008*/ 	.word	0x00000016


	//----- nvinfo : EIATTR_FRAME_SIZE
	.align		4
.L_1:
        /*000c*/ 	.byte	0x04, 0x11
        /*000e*/ 	.short	(.L_3 - .L_2)
	.align		4
.L_2:
        /*0010*/ 	.word	index@(_Z14matadd_rowwisePiS_S_ii)
        /*0014*/ 	.word	0x00000000


	//----- nvinfo : EIATTR_REGCOUNT
	.align		4
.L_3:
        /*0018*/ 	.byte	0x04, 0x2f
        /*001a*/ 	.short	(.L_5 - .L_4)
	.align		4
.L_4:
        /*001c*/ 	.word	index@(_Z17matadd_columnwisePiS_S_ii)
        /*0020*/ 	.word	0x0000001e


	//----- nvinfo : EIATTR_FRAME_SIZE
	.align		4
.L_5:
        /*0024*/ 	.byte	0x04, 0x11
        /*0026*/ 	.short	(.L_7 - .L_6)
	.align		4
.L_6:
        /*0028*/ 	.word	index@(_Z17matadd_columnwisePiS_S_ii)
        /*002c*/ 	.word	0x00000000


	//----- nvinfo : EIATTR_REGCOUNT
	.align		4
.L_7:
        /*0030*/ 	.byte	0x04, 0x2f
        /*0032*/ 	.short	(.L_9 - .L_8)
	.align		4
.L_8:
        /*0034*/ 	.word	index@(_Z18matadd_elementwisePiS_S_ii)
        /*0038*/ 	.word	0x0000000c


	//----- nvinfo : EIATTR_FRAME_SIZE
	.align		4
.L_9:
        /*003c*/ 	.byte	0x04, 0x11
        /*003e*/ 	.short	(.L_11 - .L_10)
	.align		4
.L_10:
        /*0040*/ 	.word	index@(_Z18matadd_elementwisePiS_S_ii)
        /*0044*/ 	.word	0x00000000


	//----- nvinfo : EIATTR_MIN_STACK_SIZE
	.align		4
.L_11:
        /*0048*/ 	.byte	0x04, 0x12
        /*004a*/ 	.short	(.L_13 - .L_12)
	.align		4
.L_12:
        /*004c*/ 	.word	index@(_Z18matadd_elementwisePiS_S_ii)
        /*0050*/ 	.word	0x00000000


	//----- nvinfo : EIATTR_MIN_STACK_SIZE
	.align		4
.L_13:
        /*0054*/ 	.byte	0x04, 0x12
        /*0056*/ 	.short	(.L_15 - .L_14)
	.align		4
.L_14:
        /*0058*/ 	.word	index@(_Z17matadd_columnwisePiS_S_ii)
        /*005c*/ 	.word	0x00000000


	//----- nvinfo : EIATTR_MIN_STACK_SIZE
	.align		4
.L_15:
        /*0060*/ 	.byte	0x04, 0x12
        /*0062*/ 	.short	(.L_17 - .L_16)
	.align		4
.L_16:
        /*0064*/ 	.word	index@(_Z14matadd_rowwisePiS_S_ii)
        /*0068*/ 	.word	0x00000000
.L_17:


//--------------------- .nv.compat                --------------------------
	.section	.nv.compat,"",@"SHT_CUDA_COMPAT_INFO"
	.align	4
        /*0000*/ 	.byte	0x02, 0x09, 0x00, 0x00, 0x02, 0x02, 0x01, 0x00, 0x02, 0x05, 0x05, 0x00, 0x03, 0x07, 0x01, 0x01
        /*0010*/ 	.byte	0x02, 0x03, 0x00, 0x00, 0x02, 0x06, 0x01, 0x00, 0x04, 0x0b, 0x08, 0x00, 0x09, 0x00, 0x00, 0x00
        /*0020*/ 	.byte	0x00, 0x00, 0x00, 0x00


//--------------------- .nv.info._Z18matadd_elementwisePiS_S_ii --------------------------
	.section	.nv.info._Z18matadd_elementwisePiS_S_ii,"",@"SHT_CUDA_INFO"
	.sectionflags	@""
	.align	4


	//----- nvinfo : EIATTR_CUDA_API_VERSION
	.align		4
        /*0000*/ 	.byte	0x04, 0x37
        /*0002*/ 	.short	(.L_19 - .L_18)
.L_18:
        /*0004*/ 	.word	0x00000082


	//----- nvinfo : EIATTR_KPARAM_INFO
	.align		4
.L_19:
        /*0008*/ 	.byte	0x04, 0x17
        /*000a*/ 	.short	(.L_21 - .L_20)
.L_20:
        /*000c*/ 	.word	0x00000000
        /*0010*/ 	.short	0x0004
        /*0012*/ 	.short	0x001c
        /*0014*/ 	.byte	0x00, 0xf0, 0x11, 0x00


	//----- nvinfo : EIATTR_KPARAM_INFO
	.align		4
.L_21:
        /*0018*/ 	.byte	0x04, 0x17
        /*001a*/ 	.short	(.L_23 - .L_22)
.L_22:
        /*001c*/ 	.word	0x00000000
        /*0020*/ 	.short	0x0003
        /*0022*/ 	.short	0x0018
        /*0024*/ 	.byte	0x00, 0xf0, 0x11, 0x00


	//----- nvinfo : EIATTR_KPARAM_INFO
	.align		4
.L_23:
        /*0028*/ 	.byte	0x04, 0x17
        /*002a*/ 	.short	(.L_25 - .L_24)
.L_24:
        /*002c*/ 	.word	0x00000000
        /*0030*/ 	.short	0x0002
        /*0032*/ 	.short	0x0010
        /*0034*/ 	.byte	0x00, 0xf5, 0x21, 0x00


	//----- nvinfo : EIATTR_KPARAM_INFO
	.align		4
.L_25:
        /*0038*/ 	.byte	0x04, 0x17
        /*003a*/ 	.short	(.L_27 - .L_26)
.L_26:
        /*003c*/ 	.word	0x00000000
        /*0040*/ 	.short	0x0001
        /*0042*/ 	.short	0x0008
        /*0044*/ 	.byte	0x00, 0xf5, 0x21, 0x00


	//----- nvinfo : EIATTR_KPARAM_INFO
	.align		4
.L_27:
        /*0048*/ 	.byte	0x04, 0x17
        /*004a*/ 	.short	(.L_29 - .L_28)
.L_28:
        /*004c*/ 	.word	0x00000000
        /*0050*/ 	.short	0x0000
        /*0052*/ 	.short	0x0000
        /*0054*/ 	.byte	0x00, 0xf5, 0x21, 0x00


	//----- nvinfo : EIATTR_SPARSE_MMA_MASK
	.align		4
.L_29:
        /*0058*/ 	.byte	0x03, 0x50
        /*005a*/ 	.short	0x0000


	//----- nvinfo : EIATTR_MAXREG_COUNT
	.align		4
        /*005c*/ 	.byte	0x03, 0x1b
        /*005e*/ 	.short	0x00ff


	//----- nvinfo : EIATTR_MERCURY_ISA_VERSION
	.align		4
        /*0060*/ 	.byte	0x03, 0x5f
        /*0062*/ 	.short	0x0101


	//----- nvinfo : EIATTR_VRC_CTA_INIT_COUNT
	.align		4
        /*0064*/ 	.byte	0x02, 0x4a
	.zero		1
	.zero		1


	//----- nvinfo : EIATTR_EXIT_INSTR_OFFSETS
	.align		4
        /*0068*/ 	.byte	0x04, 0x1c
        /*006a*/ 	.short	(.L_31 - .L_30)


	//   ....[0]....
.L_30:
        /*006c*/ 	.word	0x00000060


	//   ....[1]....
        /*0070*/ 	.word	0x00000130


	//----- nvinfo : EIATTR_CBANK_PARAM_SIZE
	.align		4
.L_31:
        /*0074*/ 	.byte	0x03, 0x19
        /*0076*/ 	.short	0x0020


	//----- nvinfo : EIATTR_PARAM_CBANK
	.align		4
        /*0078*/ 	.byte	0x04, 0x0a
        /*007a*/ 	.short	(.L_33 - .L_32)
	.align		4
.L_32:
        /*007c*/ 	.word	index@(.nv.constant0._Z18matadd_elementwisePiS_S_ii)
        /*0080*/ 	.short	0x0380
        /*0082*/ 	.short	0x0020


	//----- nvinfo : EIATTR_SW_WAR
	.align		4
.L_33:
        /*0084*/ 	.byte	0x04, 0x36
        /*0086*/ 	.short	(.L_35 - .L_34)
.L_34:
        /*0088*/ 	.word	0x00000008
.L_35:


//--------------------- .nv.info._Z17matadd_columnwisePiS_S_ii --------------------------
	.section	.nv.info._Z17matadd_columnwisePiS_S_ii,"",@"SHT_CUDA_INFO"
	.sectionflags	@""
	.align	4


	//----- nvinfo : EIATTR_CUDA_API_VERSION
	.align		4
        /*0000*/ 	.byte	0x04, 0x37
        /*0002*/ 	.short	(.L_37 - .L_36)
.L_36:
        /*0004*/ 	.word	0x00000082


	//----- nvinfo : EIATTR_KPARAM_INFO
	.align		4
.L_37:
        /*0008*/ 	.byte	0x04, 0x17
        /*000a*/ 	.short	(.L_39 - .L_38)
.L_38:
        /*000c*/ 	.word	0x00000000
        /*0010*/ 	.short	0x0004
        /*0012*/ 	.short	0x001c
        /*0014*/ 	.byte	0x00, 0xf0, 0x11, 0x00


	//----- nvinfo : EIATTR_KPARAM_INFO
	.align		4
.L_39:
        /*0018*/ 	.byte	0x04, 0x17
        /*001a*/ 	.short	(.L_41 - .L_40)
.L_40:
        /*001c*/ 	.word	0x00000000
        /*0020*/ 	.short	0x0003
        /*0022*/ 	.short	0x0018
        /*0024*/ 	.byte	0x00, 0xf0, 0x11, 0x00


	//----- nvinfo : EIATTR_KPARAM_INFO
	.align		4
.L_41:
        /*0028*/ 	.byte	0x04, 0x17
        /*002a*/ 	.short	(.L_43 - .L_42)
.L_42:
        /*002c*/ 	.word	0x00000000
        /*0030*/ 	.short	0x0002
        /*0032*/ 	.short	0x0010
        /*0034*/ 	.byte	0x00, 0xf5, 0x21, 0x00


	//----- nvinfo : EIATTR_KPARAM_INFO
	.align		4
.L_43:
        /*0038*/ 	.byte	0x04, 0x17
        /*003a*/ 	.short	(.L_45 - .L_44)
.L_44:
        /*003c*/ 	.word	0x00000000
        /*0040*/ 	.short	0x0001
        /*0042*/ 	.short	0x0008
        /*0044*/ 	.byte	0x00, 0xf5, 0x21, 0x00


	//----- nvinfo : EIATTR_KPARAM_INFO
	.align		4
.L_45:
        /*0048*/ 	.byte	0x04, 0x17
        /*004a*/ 	.short	(.L_47 - .L_46)
.L_46:
        /*004c*/ 	.word	0x00000000
        /*0050*/ 	.short	0x0000
        /*0052*/ 	.short	0x0000
        /*0054*/ 	.byte	0x00, 0xf5, 0x21, 0x00


	//----- nvinfo : EIATTR_SPARSE_MMA_MASK
	.align		4
.L_47:
        /*0058*/ 	.byte	0x03, 0x50
        /*005a*/ 	.short	0x0000


	//----- nvinfo : EIATTR_MAXREG_COUNT
	.align		4
        /*005c*/ 	.byte	0x03, 0x1b
        /*005e*/ 	.short	0x00ff


	//----- nvinfo : EIATTR_MERCURY_ISA_VERSION
	.align		4
        /*0060*/ 	.byte	0x03, 0x5f
        /*0062*/ 	.short	0x0101


	//----- nvinfo : EIATTR_VRC_CTA_INIT_COUNT
	.align		4
        /*0064*/ 	.byte	0x02, 0x4a
	.zero		1
	.zero		1


	//----- nvinfo : EIATTR_EXIT_INSTR_OFFSETS
	.align		4
        /*0068*/ 	.byte	0x04, 0x1c
        /*006a*/ 	.short	(.L_49 - .L_48)


	//   ....[0]....
.L_48:
        /*006c*/ 	.word	0x00000050


	//   ....[1]....
        /*0070*/ 	.word	0x00000860


	//   ....[2]....
        /*0074*/ 	.word	0x00000c80


	//   ....[3]....
        /*0078*/ 	.word	0x00000ee0


	//   ....[4]....
        /*007c*/ 	.word	0x00000ff0


	//----- nvinfo : EIATTR_CBANK_PARAM_SIZE
	.align		4
.L_49:
        /*0080*/ 	.byte	0x03, 0x19
        /*0082*/ 	.short	0x0020


	//----- nvinfo : EIATTR_PARAM_CBANK
	.align		4
        /*0084*/ 	.byte	0x04, 0x0a
        /*0086*/ 	.short	(.L_51 - .L_50)
	.align		4
.L_50:
        /*0088*/ 	.word	index@(.nv.constant0._Z17matadd_columnwisePiS_S_ii)
        /*008c*/ 	.short	0x0380
        /*008e*/ 	.short	0x0020


	//----- nvinfo : EIATTR_SW_WAR
	.align		4
.L_51:
        /*0090*/ 	.byte	0x04, 0x36
        /*0092*/ 	.short	(.L_53 - .L_52)
.L_52:
        /*0094*/ 	.word	0x00000008
.L_53:


//--------------------- .nv.info._Z14matadd_rowwisePiS_S_ii --------------------------
	.section	.nv.info._Z14matadd_rowwisePiS_S_ii,"",@"SHT_CUDA_INFO"
	.sectionflags	@""
	.align	4


	//----- nvinfo : EIATTR_CUDA_API_VERSION
	.align		4
        /*0000*/ 	.byte	0x04, 0x37
        /*0002*/ 	.short	(.L_55 - .L_54)
.L_54:
        /*0004*/ 	.word	0x00000082


	//----- nvinfo : EIATTR_KPARAM_INFO
	.align		4
.L_55:
        /*0008*/ 	.byte	0x04, 0x17
        /*000a*/ 	.short	(.L_57 - .L_56)
.L_56:
        /*000c*/ 	.word	0x00000000
        /*0010*/ 	.short	0x0004
        /*0012*/ 	.short	0x001c
        /*0014*/ 	.byte	0x00, 0xf0, 0x11, 0x00


	//----- nvinfo : EIATTR_KPARAM_INFO
	.align		4
.L_57:
        /*0018*/ 	.byte	0x04, 0x17
        /*001a*/ 	.short	(.L_59 - .L_58)
.L_58:
        /*001c*/ 	.word	0x00000000
        /*0020*/ 	.short	0x0003
        /*0022*/ 	.short	0x0018
        /*0024*/ 	.byte	0x00, 0xf0, 0x11, 0x00


	//----- nvinfo : EIATTR_KPARAM_INFO
	.align		4
.L_59:
        /*0028*/ 	.byte	0x04, 0x17
        /*002a*/ 	.short	(.L_61 - .L_60)
.L_60:
        /*002c*/ 	.word	0x00000000
        /*0030*/ 	.short	0x0002
        /*0032*/ 	.short	0x0010
        /*0034*/ 	.byte	0x00, 0xf5, 0x21, 0x00


	//----- nvinfo : EIATTR_KPARAM_INFO
	.align		4
.L_61:
        /*0038*/ 	.byte	0x04, 0x17
        /*003a*/ 	.short	(.L_63 - .L_62)
.L_62:
        /*003c*/ 	.word	0x00000000
        /*0040*/ 	.short	0x0001
        /*0042*/ 	.short	0x0008
        /*0044*/ 	.byte	0x00, 0xf5, 0x21, 0x00


	//----- nvinfo : EIATTR_KPARAM_INFO
	.align		4
.L_63:
        /*0048*/ 	.byte	0x04, 0x17
        /*004a*/ 	.short	(.L_65 - .L_64)
.L_64:
        /*004c*/ 	.word	0x00000000
        /*0050*/ 	.short	0x0000
        /*0052*/ 	.short	0x0000
        /*0054*/ 	.byte	0x00, 0xf5, 0x21, 0x00


	//----- nvinfo : EIATTR_SPARSE_MMA_MASK
	.align		4
.L_65:
        /*0058*/ 	.byte	0x03, 0x50
        /*005a*/ 	.short	0x0000


	//----- nvinfo : EIATTR_MAXREG_COUNT
	.align		4
        /*005c*/ 	.byte	0x03, 0x1b
        /*005e*/ 	.short	0x00ff


	//----- nvinfo : EIATTR_MERCURY_ISA_VERSION
	.align		4
        /*0060*/ 	.byte	0x03, 0x5f
        /*0062*/ 	.short	0x0101


	//----- nvinfo : EIATTR_VRC_CTA_INIT_COUNT
	.align		4
        /*0064*/ 	.byte	0x02, 0x4a
	.zero		1
	.zero		1


	//----- nvinfo : EIATTR_EXIT_INSTR_OFFSETS
	.align		4
        /*0068*/ 	.byte	0x04, 0x1c
        /*006a*/ 	.short	(.L_67 - .L_66)


	//   ....[0]....
.L_66:
        /*006c*/ 	.word	0x00000050


	//   ....[1]....
        /*0070*/ 	.word	0x00000670


	//   ....[2]....
        /*0074*/ 	.word	0x00000a00


	//   ....[3]....
        /*0078*/ 	.word	0x00000c90


	//   ....[4]....
        /*007c*/ 	.word	0x00000e80


	//----- nvinfo : EIATTR_CBANK_PARAM_SIZE
	.align		4
.L_67:
        /*0080*/ 	.byte	0x03, 0x19
        /*0082*/ 	.short	0x0020


	//----- nvinfo : EIATTR_PARAM_CBANK
	.align		4
        /*0084*/ 	.byte	0x04, 0x0a
        /*0086*/ 	.short	(.L_69 - .L_68)
	.align		4
.L_68:
        /*0088*/ 	.word	index@(.nv.constant0._Z14matadd_rowwisePiS_S_ii)
        /*008c*/ 	.short	0x0380
        /*008e*/ 	.short	0x0020


	//----- nvinfo : EIATTR_SW_WAR
	.align		4
.L_69:
        /*0090*/ 	.byte	0x04, 0x36
        /*0092*/ 	.short	(.L_71 - .L_70)
.L_70:
        /*0094*/ 	.word	0x00000008
.L_71:


//--------------------- .nv.callgraph             --------------------------
	.section	.nv.callgraph,"",@"SHT_CUDA_CALLGRAPH"
	.align	4
	.sectionentsize	8
	.align		4
        /*0000*/ 	.word	0x00000000
	.align		4
        /*0004*/ 	.word	0xffffffff
	.align		4
        /*0008*/ 	.word	0x00000000
	.align		4
        /*000c*/ 	.word	0xfffffffe
	.align		4
        /*0010*/ 	.word	0x00000000
	.align		4
        /*0014*/ 	.word	0xfffffffd
	.align		4
        /*0018*/ 	.word	0x00000000
	.align		4
        /*001c*/ 	.word	0xfffffffc


//--------------------- .text._Z18matadd_elementwisePiS_S_ii --------------------------
	.section	.text._Z18matadd_elementwisePiS_S_ii,"ax",@progbits
	.align	128
        .global         _Z18matadd_elementwisePiS_S_ii
        .type           _Z18matadd_elementwisePiS_S_ii,@function
        .size           _Z18matadd_elementwisePiS_S_ii,(.L_x_13 - _Z18matadd_elementwisePiS_S_ii)
        .other          _Z18matadd_elementwisePiS_S_ii,@"STO_CUDA_ENTRY STV_DEFAULT"
_Z18matadd_elementwisePiS_S_ii:
.text._Z18matadd_elementwisePiS_S_ii:
[----:B------:R-:W-:Y:S01]  /*0000*/  LDC R1, c[0x0][0x37c] ;  /* 0x0000df00ff017b82 */ /* 0x000fe20000000800 */
[----:B------:R-:W0:Y:S01]  /*0010*/  S2R R0, SR_TID.Y ;  /* 0x0000000000007919 */ /* 0x000e220000002200 */
[----:B------:R-:W0:Y:S01]  /*0020*/  LDCU.64 UR6, c[0x0][0x398] ;  /* 0x00007300ff0677ac */ /* 0x000e220008000a00 */
[----:B------:R-:W1:Y:S01]  /*0030*/  S2R R9, SR_TID.X ;  /* 0x0000000000097919 */ /* 0x000e620000002100 */
[----:B0-----:R-:W-:-:S04]  /*0040*/  ISETP.GE.AND P0, PT, R0, UR7, PT ;  /* 0x0000000700007c0c */ /* 0x001fc8000bf06270 */
[----:B-1----:R-:W-:-:S13]  /*0050*/  ISETP.GE.OR P0, PT, R9, UR6, P0 ;  /* 0x0000000609007c0c */ /* 0x002fda0008706670 */
[----:B------:R-:W-:Y:S05]  /*0060*/  @P0 EXIT ;  /* 0x000000000000094d */ /* 0x000fea0003800000 */
[----:B------:R-:W0:Y:S01]  /*0070*/  LDC.64 R2, c[0x0][0x380] ;  /* 0x0000e000ff027b82 */ /* 0x000e220000000a00 */
[----:B------:R-:W1:Y:S01]  /*0080*/  LDCU.64 UR4, c[0x0][0x358] ;  /* 0x00006b00ff0477ac */ /* 0x000e620008000a00 */
[----:B------:R-:W-:-:S06]  /*0090*/  IMAD R9, R9, UR7, R0 ;  /* 0x0000000709097c24 */ /* 0x000fcc000f8e0200 */
[----:B------:R-:W2:Y:S08]  /*00a0*/  LDC.64 R4, c[0x0][0x388] ;  /* 0x0000e200ff047b82 */ /* 0x000eb00000000a00 */
[----:B------:R-:W3:Y:S01]  /*00b0*/  LDC.64 R6, c[0x0][0x390] ;  /* 0x0000e400ff067b82 */ /* 0x000ee20000000a00 */
[----:B0-----:R-:W-:-:S06]  /*00c0*/  IMAD.WIDE.U32 R2, R9, 0x4, R2 ;  /* 0x0000000409027825 */ /* 0x001fcc00078e0002 */
[----:B-1----:R-:W4:Y:S01]  /*00d0*/  LDG.E R2, desc[UR4][R2.64] ;  /* 0x0000000402027981 */ /* 0x002f22000c1e1900 */
[----:B--2---:R-:W-:-:S06]  /*00e0*/  IMAD.WIDE.U32 R4, R9, 0x4, R4 ;  /* 0x0000000409047825 */ /* 0x004fcc00078e0004 */
[----:B------:R-:W4:Y:S01]  /*00f0*/  LDG.E R5, desc[UR4][R4.64] ;  /* 0x0000000404057981 */ /* 0x000f22000c1e1900 */
[----:B---3--:R-:W-:Y:S01]  /*0100*/  IMAD.WIDE.U32 R6, R9, 0x4, R6 ;  /* 0x0000000409067825 */ /* 0x008fe200078e0006 */
[----:B----4-:R-:W-:-:S05]  /*0110*/  IADD3 R9, PT, PT, R2, R5, RZ ;  /* 0x0000000502097210 */ /* 0x010fca0007ffe0ff */
[----:B------:R-:W-:Y:S01]  /*0120*/  STG.E desc[UR4][R6.64], R9 ;  /* 0x0000000906007986 */ /* 0x000fe2000c101904 */
[----:B------:R-:W-:Y:S05]  /*0130*/  EXIT ;  /* 0x000000000000794d */ /* 0x000fea0003800000 */
.L_x_0:
[----:B------:R-:W-:-:S00]  /*0140*/  BRA `(.L_x_0) ;  /* 0xfffffffc00fc7947 */ /* 0x000fc0000383ffff */
[----:B------:R-:W-:-:S00]  /*0150*/  NOP ;  /* 0x0000000000007918 */ /* 0x000fc00000000000 */
        /* <DEDUP_REMOVED lines=10> */
.L_x_13:


//--------------------- .text._Z17matadd_columnwisePiS_S_ii --------------------------
	.section	.text._Z17matadd_columnwisePiS_S_ii,"ax",@progbits
	.align	128
        .global         _Z17matadd_columnwisePiS_S_ii
        .type           _Z17matadd_columnwisePiS_S_ii,@function
        .size           _Z17matadd_columnwisePiS_S_ii,(.L_x_14 - _Z17matadd_columnwisePiS_S_ii)
        .other          _Z17matadd_columnwisePiS_S_ii,@"STO_CUDA_ENTRY STV_DEFAULT"
_Z17matadd_columnwisePiS_S_ii:
.text._Z17matadd_columnwisePiS_S_ii:
[----:B------:R-:W-:Y:S01]  /*0000*/  LDC R1, c[0x0][0x37c] ;  /* 0x0000df00ff017b82 */ /* 0x000fe20000000800 */
[----:B------:R-:W0:Y:S07]  /*0010*/  S2R R0, SR_TID.X ;  /* 0x0000000000007919 */ /* 0x000e2e0000002100 */
[----:B------:R-:W1:Y:S02]  /*0020*/  LDC.64 R2, c[0x0][0x398] ;  /* 0x0000e600ff027b82 */ /* 0x000e640000000a00 */
[----:B-1----:R-:W-:-:S04]  /*0030*/  ISETP.GE.AND P0, PT, R2, 0x1, PT ;  /* 0x000000010200780c */ /* 0x002fc80003f06270 */
[----:B0-----:R-:W-:-:S13]  /*0040*/  ISETP.GE.OR P0, PT, R0, R3, !P0 ;  /* 0x000000030000720c */ /* 0x001fda0004706670 */
[----:B------:R-:W-:Y:S05]  /*0050*/  @P0 EXIT ;  /* 0x000000000000094d */ /* 0x000fea0003800000 */
[C---:B------:R-:W-:Y:S01]  /*0060*/  ISETP.GE.U32.AND P1, PT, R2.reuse, 0x10, PT ;  /* 0x000000100200780c */ /* 0x040fe20003f26070 */
[----:B------:R-:W0:Y:S01]  /*0070*/  LDCU.64 UR4, c[0x0][0x358] ;  /* 0x00006b00ff0477ac */ /* 0x000e220008000a00 */
[----:B------:R-:W-:Y:S01]  /*0080*/  LOP3.LUT R7, R2, 0xf, RZ, 0xc0, !PT ;  /* 0x0000000f02077812 */ /* 0x000fe200078ec0ff */
[----:B------:R-:W-:-:S03]  /*0090*/  HFMA2 R4, -RZ, RZ, 0, 0 ;  /* 0x00000000ff047431 */ /* 0x000fc600000001ff */
[----:B------:R-:W-:-:S07]  /*00a0*/  ISETP.NE.AND P0, PT, R7, RZ, PT ;  /* 0x000000ff0700720c */ /* 0x000fce0003f05270 */
[----:B------:R-:W-:Y:S06]  /*00b0*/  @!P1 BRA `(.L_x_1) ;  /* 0x0000000400e89947 */ /* 0x000fec0003800000 */
[----:B------:R-:W-:Y:S02]  /*00c0*/  LOP3.LUT R4, R2, 0x7ffffff0, RZ, 0xc0, !PT ;  /* 0x7ffffff002047812 */ /* 0x000fe400078ec0ff */
[----:B------:R-:W-:Y:S02]  /*00d0*/  MOV R6, R0 ;  /* 0x0000000000067202 */ /* 0x000fe40000000f00 */
[----:B------:R-:W-:-:S07]  /*00e0*/  IADD3 R5, PT, PT, -R4, RZ, RZ ;  /* 0x000000ff04057210 */ /* 0x000fce0007ffe1ff */
.L_x_2:
[----:B---3--:R-:W1:Y:S08]  /*00f0*/  LDC.64 R16, c[0x0][0x380] ;  /* 0x0000e000ff107b82 */ /* 0x008e700000000a00 */
[----:B------:R-:W2:Y:S08]  /*0100*/  LDC.64 R18, c[0x0][0x388] ;  /* 0x0000e200ff127b82 */ /* 0x000eb00000000a00 */
[----:B------:R-:W3:Y:S01]  /*0110*/  LDC.64 R8, c[0x0][0x390] ;  /* 0x0000e400ff087b82 */ /* 0x000ee20000000a00 */
[----:B-1----:R-:W-:-:S05]  /*0120*/  IMAD.WIDE R16, R6, 0x4, R16 ;  /* 0x0000000406107825 */ /* 0x002fca00078e0210 */
[----:B0-----:R-:W4:Y:S01]  /*0130*/  LDG.E R10, desc[UR4][R16.64] ;  /* 0x00000004100a7981 */ /* 0x001f22000c1e1900 */
[----:B--2---:R-:W-:-:S05]  /*0140*/  IMAD.WIDE R18, R6, 0x4, R18 ;  /* 0x0000000406127825 */ /* 0x004fca00078e0212 */
[----:B------:R-:W4:Y:S01]  /*0150*/  LDG.E R11, desc[UR4][R18.64] ;  /* 0x00000004120b7981 */ /* 0x000f22000c1e1900 */
[----:B------:R-:W-:-:S04]  /*0160*/  IMAD.WIDE R12, R3, 0x4, R16 ;  /* 0x00000004030c7825 */ /* 0x000fc800078e0210 */
[----:B---3--:R-:W-:Y:S01]  /*0170*/  IMAD.WIDE R8, R6, 0x4, R8 ;  /* 0x0000000406087825 */ /* 0x008fe200078e0208 */
[----:B----4-:R-:W-:-:S03]  /*0180*/  IADD3 R23, PT, PT, R10, R11, RZ ;  /* 0x0000000b0a177210 */ /* 0x010fc60007ffe0ff */
[C---:B------:R-:W-:Y:S02]  /*0190*/  IMAD.WIDE R10, R3.reuse, 0x4, R18 ;  /* 0x00000004030a7825 */ /* 0x040fe400078e0212 */
[----:B------:R0:W-:Y:S04]  /*01a0*/  STG.E desc[UR4][R8.64], R23 ;  /* 0x0000001708007986 */ /* 0x0001e8000c101904 */
[----:B------:R-:W2:Y:S04]  /*01b0*/  LDG.E R20, desc[UR4][R12.64] ;  /* 0x000000040c147981 */ /* 0x000ea8000c1e1900 */
[----:B------:R-:W2:Y:S01]  /*01c0*/  LDG.E R21, desc[UR4][R10.64] ;  /* 0x000000040a157981 */ /* 0x000ea2000c1e1900 */
[----:B------:R-:W-:-:S04]  /*01d0*/  IMAD.WIDE R14, R3, 0x4, R8 ;  /* 0x00000004030e7825 */ /* 0x000fc800078e0208 */
[----:B------:R-:W-:-:S04]  /*01e0*/  IMAD.WIDE R18, R3, 0x4, R12 ;  /* 0x0000000403127825 */ /* 0x000fc800078e020c */
[----:B------:R-:W-:Y:S01]  /*01f0*/  IMAD.WIDE R16, R3, 0x4, R10 ;  /* 0x0000000403107825 */ /* 0x000fe200078e020a */
[----:B--2---:R-:W-:-:S05]  /*0200*/  IADD3 R25, PT, PT, R20, R21, RZ ;  /* 0x0000001514197210 */ /* 0x004fca0007ffe0ff */
[----:B------:R1:W-:Y:S04]  /*0210*/  STG.E desc[UR4][R14.64], R25 ;  /* 0x000000190e007986 */ /* 0x0003e8000c101904 */
[----:B------:R-:W2:Y:S04]  /*0220*/  LDG.E R22, desc[UR4][R18.64] ;  /* 0x0000000412167981 */ /* 0x000ea8000c1e1900 */
[----:B------:R-:W2:Y:S01]  /*0230*/  LDG.E R27, desc[UR4][R16.64] ;  /* 0x00000004101b7981 */ /* 0x000ea2000c1e1900 */
[----:B------:R-:W-:-:S04]  /*0240*/  IMAD.WIDE R20, R3, 0x4, R14 ;  /* 0x0000000403147825 */ /* 0x000fc800078e020e */
[----:B------:R-:W-:-:S04]  /*0250*/  IMAD.WIDE R12, R3, 0x4, R18 ;  /* 0x00000004030c7825 */ /* 0x000fc800078e0212 */
[----:B0-----:R-:W-:Y:S01]  /*0260*/  IMAD.WIDE R8, R3, 0x4, R16 ;  /* 0x0000000403087825 */ /* 0x001fe200078e0210 */
[----:B--2---:R-:W-:-:S05]  /*0270*/  IADD3 R27, PT, PT, R22, R27, RZ ;  /* 0x0000001b161b7210 */ /* 0x004fca0007ffe0ff */
[----:B------:R0:W-:Y:S04]  /*0280*/  STG.E desc[UR4][R20.64], R27 ;  /* 0x0000001b14007986 */ /* 0x0001e8000c101904 */
[----:B------:R-:W2:Y:S04]  /*0290*/  LDG.E R22, desc[UR4][R12.64] ;  /* 0x000000040c167981 */ /* 0x000ea8000c1e1900 */
[----:B------:R-:W2:Y:S01]  /*02a0*/  LDG.E R23, desc[UR4][R8.64] ;  /* 0x0000000408177981 */ /* 0x000ea2000c1e1900 */
[----:B------:R-:W-:-:S04]  /*02b0*/  IMAD.WIDE R10, R3, 0x4, R20 ;  /* 0x00000004030a7825 */ /* 0x000fc800078e0214 */
[----:B------:R-:W-:-:S04]  /*02c0*/  IMAD.WIDE R18, R3, 0x4, R12 ;  /* 0x0000000403127825 */ /* 0x000fc800078e020c */
[----:B-1----:R-:W-:Y:S01]  /*02d0*/  IMAD.WIDE R14, R3, 0x4, R8 ;  /* 0x00000004030e7825 */ /* 0x002fe200078e0208 */
[----:B--2---:R-:W-:-:S05]  /*02e0*/  IADD3 R23, PT, PT, R22, R23, RZ ;  /* 0x0000001716177210 */ /* 0x004fca0007ffe0ff */
        /* <DEDUP_REMOVED lines=8> */
[----:B------:R-:W3:Y:S04]  /*0370*/  LDG.E R22, desc[UR4][R12.64] ;  /* 0x000000040c167981 */ /* 0x000ee8000c1e1900 */
[----:B0-----:R-:W3:Y:S01]  /*0380*/  LDG.E R27, desc[UR4][R8.64] ;  /* 0x00000004081b7981 */ /* 0x001ee2000c1e1900 */
[----:B------:R-:W-:-:S04]  /*0390*/  IMAD.WIDE R20, R3, 0x4, R16 ;  /* 0x0000000403147825 */ /* 0x000fc800078e0210 */
[----:B------:R-:W-:-:S04]  /*03a0*/  IMAD.WIDE R18, R3, 0x4, R12 ;  /* 0x0000000403127825 */ /* 0x000fc800078e020c */
[----:B-1----:R-:W-:Y:S01]  /*03b0*/  IMAD.WIDE R10, R3, 0x4, R8 ;  /* 0x00000004030a7825 */ /* 0x002fe200078e0208 */
[----:B---3--:R-:W-:-:S05]  /*03c0*/  IADD3 R27, PT, PT, R22, R27, RZ ;  /* 0x0000001b161b7210 */ /* 0x008fca0007ffe0ff */
[----:B------:R0:W-:Y:S04]  /*03d0*/  STG.E desc[UR4][R20.64], R27 ;  /* 0x0000001b14007986 */ /* 0x0001e8000c101904 */
[----:B------:R-:W3:Y:S04]  /*03e0*/  LDG.E R22, desc[UR4][R18.64] ;  /* 0x0000000412167981 */ /* 0x000ee8000c1e1900 */
[----:B------:R-:W3:Y:S01]  /*03f0*/  LDG.E R23, desc[UR4][R10.64] ;  /* 0x000000040a177981 */ /* 0x000ee2000c1e1900 */
[----:B------:R-:W-:-:S04]  /*0400*/  IMAD.WIDE R14, R3, 0x4, R20 ;  /* 0x00000004030e7825 */ /* 0x000fc800078e0214 */
[----:B------:R-:W-:-:S04]  /*0410*/  IMAD.WIDE R12, R3, 0x4, R18 ;  /* 0x00000004030c7825 */ /* 0x000fc800078e0212 */
[----:B------:R-:W-:Y:S01]  /*0420*/  IMAD.WIDE R8, R3, 0x4, R10 ;  /* 0x0000000403087825 */ /* 0x000fe200078e020a */
[----:B---3--:R-:W-:-:S05]  /*0430*/  IADD3 R23, PT, PT, R22, R23, RZ ;  /* 0x0000001716177210 */ /* 0x008fca0007ffe0ff */
[----:B------:R1:W-:Y:S04]  /*0440*/  STG.E desc[UR4][R14.64], R23 ;  /* 0x000000170e007986 */ /* 0x0003e8000c101904 */
[----:B------:R-:W3:Y:S04]  /*0450*/  LDG.E R22, desc[UR4][R12.64] ;  /* 0x000000040c167981 */ /* 0x000ee8000c1e1900 */
[----:B--2---:R-:W3:Y:S01]  /*0460*/  LDG.E R25, desc[UR4][R8.64] ;  /* 0x0000000408197981 */ /* 0x004ee2000c1e1900 */
[----:B------:R-:W-:-:S04]  /*0470*/  IMAD.WIDE R16, R3, 0x4, R14 ;  /* 0x0000000403107825 */ /* 0x000fc800078e020e */
[----:B------:R-:W-:-:S04]  /*0480*/  IMAD.WIDE R18, R3, 0x4, R12 ;  /* 0x0000000403127825 */ /* 0x000fc800078e020c */
[----:B------:R-:W-:Y:S01]  /*0490*/  IMAD.WIDE R10, R3, 0x4, R8 ;  /* 0x00000004030a7825 */ /* 0x000fe200078e0208 */
[----:B---3--:R-:W-:-:S05]  /*04a0*/  IADD3 R25, PT, PT, R22, R25, RZ ;  /* 0x0000001916197210 */ /* 0x008fca0007ffe0ff */
[----:B------:R2:W-:Y:S04]  /*04b0*/  STG.E desc[UR4][R16.64], R25 ;  /* 0x0000001910007986 */ /* 0x0005e8000c101904 */
[----:B------:R-:W3:Y:S04]  /*04c0*/  LDG.E R22, desc[UR4][R18.64] ;  /* 0x0000000412167981 */ /* 0x000ee8000c1e1900 */
[----:B0-----:R-:W3:Y:S01]  /*04d0*/  LDG.E R27, desc[UR4][R10.64] ;  /* 0x000000040a1b7981 */ /* 0x001ee2000c1e1900 */
[----:B------:R-:W-:-:S04]  /*04e0*/  IMAD.WIDE R20, R3, 0x4, R16 ;  /* 0x0000000403147825 */ /* 0x000fc800078e0210 */
[----:B------:R-:W-:-:S04]  /*04f0*/  IMAD.WIDE R12, R3, 0x4, R18 ;  /* 0x00000004030c7825 */ /* 0x000fc800078e0212 */
[----:B------:R-:W-:Y:S01]  /*0500*/  IMAD.WIDE R8, R3, 0x4, R10 ;  /* 0x0000000403087825 */ /* 0x000fe200078e020a */
[----:B---3--:R-:W-:-:S05]  /*0510*/  IADD3 R27, PT, PT, R22, R27, RZ ;  /* 0x0000001b161b7210 */ /* 0x008fca0007ffe0ff */
[----:B------:R0:W-:Y:S04]  /*0520*/  STG.E desc[UR4][R20.64], R27 ;  /* 0x0000001b14007986 */ /* 0x0001e8000c101904 */
[----:B------:R-:W3:Y:S04]  /*0530*/  LDG.E R22, desc[UR4][R12.64] ;  /* 0x000000040c167981 */ /* 0x000ee8000c1e1900 */
[----:B-1----:R-:W3:Y:S01]  /*0540*/  LDG.E R23, desc[UR4][R8.64] ;  /* 0x0000000408177981 */ /* 0x002ee2000c1e1900 */
[----:B------:R-:W-:-:S04]  /*0550*/  IMAD.WIDE R14, R3, 0x4, R20 ;  /* 0x00000004030e7825 */ /* 0x000fc800078e0214 */
[----:B--2---:R-:W-:-:S04]  /*0560*/  IMAD.WIDE R16, R3, 0x4, R12 ;  /* 0x0000000403107825 */ /* 0x004fc800078e020c */
[----:B------:R-:W-:Y:S01]  /*0570*/  IMAD.WIDE R10, R3, 0x4, R8 ;  /* 0x00000004030a7825 */ /* 0x000fe200078e0208 */
[----:B---3--:R-:W-:-:S05]  /*0580*/  IADD3 R23, PT, PT, R22, R23, RZ ;  /* 0x0000001716177210 */ /* 0x008fca0007ffe0ff */
        /* <DEDUP_REMOVED lines=11> */
[----:B-1----:R-:W-:-:S04]  /*0640*/  IMAD.WIDE R14, R3, 0x4, R12 ;  /* 0x00000004030e7825 */ /* 0x002fc800078e020c */
[----:B------:R-:W-:Y:S01]  /*0650*/  IMAD.WIDE R10, R3, 0x4, R8 ;  /* 0x00000004030a7825 */ /* 0x000fe200078e0208 */
        /* <DEDUP_REMOVED lines=23> */
[----:B------:R-:W2:Y:S04]  /*07d0*/  LDG.E R12, desc[UR4][R12.64] ;  /* 0x000000040c0c7981 */ /* 0x000ea8000c1e1900 */
[----:B------:R-:W2:Y:S01]  /*07e0*/  LDG.E R9, desc[UR4][R8.64] ;  /* 0x0000000408097981 */ /* 0x000ea2000c1e1900 */
[----:B------:R-:W-:-:S04]  /*07f0*/  IADD3 R5, PT, PT, R5, 0x10, RZ ;  /* 0x0000001005057810 */ /* 0x000fc80007ffe0ff */
[----:B------:R-:W-:Y:S01]  /*0800*/  ISETP.NE.AND P1, PT, R5, RZ, PT ;  /* 0x000000ff0500720c */ /* 0x000fe20003f25270 */
[C---:B-1----:R-:W-:Y:S01]  /*0810*/  IMAD.WIDE R16, R3.reuse, 0x4, R20 ;  /* 0x0000000403107825 */ /* 0x042fe200078e0214 */
[----:B------:R-:W-:Y:S02]  /*0820*/  LEA R6, R3, R6, 0x4 ;  /* 0x0000000603067211 */ /* 0x000fe400078e20ff */
[----:B--2---:R-:W-:-:S05]  /*0830*/  IADD3 R19, PT, PT, R12, R9, RZ ;  /* 0x000000090c137210 */ /* 0x004fca0007ffe0ff */
[----:B------:R3:W-:Y:S04]  /*0840*/  STG.E desc[UR4][R16.64], R19 ;  /* 0x0000001310007986 */ /* 0x0007e8000c101904 */
[----:B------:R-:W-:Y:S05]  /*0850*/  @P1 BRA `(.L_x_2) ;  /* 0xfffffff800241947 */ /* 0x000fea000383ffff */
.L_x_1:
[----:B0-----:R-:W-:Y:S05]  /*0860*/  @!P0 EXIT ;  /* 0x000000000000894d */ /* 0x001fea0003800000 */
[----:B------:R-:W-:Y:S02]  /*0870*/  ISETP.GE.U32.AND P0, PT, R7, 0x8, PT ;  /* 0x000000080700780c */ /* 0x000fe40003f06070 */
[----:B------:R-:W-:-:S04]  /*0880*/  LOP3.LUT R5, R2, 0x7, RZ, 0xc0, !PT ;  /* 0x0000000702057812 */ /* 0x000fc800078ec0ff */
[----:B------:R-:W-:-:S07]  /*0890*/  ISETP.NE.AND P1, PT, R5, RZ, PT ;  /* 0x000000ff0500720c */ /* 0x000fce0003f25270 */
[----:B------:R-:W-:Y:S06]  /*08a0*/  @!P0 BRA `(.L_x_3) ;  /* 0x0000000000f48947 */ /* 0x000fec0003800000 */
[----:B------:R-:W0:Y:S01]  /*08b0*/  LDC.64 R6, c[0x0][0x380] ;  /* 0x0000e000ff067b82 */ /* 0x000e220000000a00 */
[----:B------:R-:W-:-:S07]  /*08c0*/  IMAD R13, R4, R3, R0 ;  /* 0x00000003040d7224 */ /* 0x000fce00078e0200 */
[----:B------:R-:W1:Y:S08]  /*08d0*/  LDC.64 R8, c[0x0][0x388] ;  /* 0x0000e200ff087b82 */ /* 0x000e700000000a00 */
[----:B------:R-:W2:Y:S01]  /*08e0*/  LDC.64 R10, c[0x0][0x390] ;  /* 0x0000e400ff0a7b82 */ /* 0x000ea20000000a00 */
[----:B0-----:R-:W-:-:S05]  /*08f0*/  IMAD.WIDE R6, R13, 0x4, R6 ;  /* 0x000000040d067825 */ /* 0x001fca00078e0206 */
[----:B------:R-:W3:Y:S01]  /*0900*/  LDG.E R12, desc[UR4][R6.64] ;  /* 0x00000004060c7981 */ /* 0x000ee2000c1e1900 */
[----:B-1----:R-:W-:-:S05]  /*0910*/  IMAD.WIDE R8, R13, 0x4, R8 ;  /* 0x000000040d087825 */ /* 0x002fca00078e0208 */
[----:B------:R-:W3:Y:S01]  /*0920*/  LDG.E R15, desc[UR4][R8.64] ;  /* 0x00000004080f7981 */ /* 0x000ee2000c1e1900 */
[----:B--2---:R-:W-:Y:S01]  /*0930*/  IMAD.WIDE R10, R13, 0x4, R10 ;  /* 0x000000040d0a7825 */ /* 0x004fe200078e020a */
[----:B---3--:R-:W-:-:S03]  /*0940*/  IADD3 R21, PT, PT, R12, R15, RZ ;  /* 0x0000000f0c157210 */ /* 0x008fc60007ffe0ff */
[----:B------:R-:W-:-:S04]  /*0950*/  IMAD.WIDE R12, R3, 0x4, R6 ;  /* 0x00000004030c7825 */ /* 0x000fc800078e0206 */
[C---:B------:R-:W-:Y:S01]  /*0960*/  IMAD.WIDE R14, R3.reuse, 0x4, R8 ;  /* 0x00000004030e7825 */ /* 0x040fe200078e0208 */
        /* <DEDUP_REMOVED lines=11> */
[----:B0-----:R-:W-:-:S04]  /*0a20*/  IMAD.WIDE R10, R3, 0x4, R6 ;  /* 0x00000004030a7825 */ /* 0x001fc800078e0206 */
[----:B------:R-:W-:Y:S01]  /*0a30*/  IMAD.WIDE R12, R3, 0x4, R8 ;  /* 0x00000004030c7825 */ /* 0x000fe200078e0208 */
        /* <DEDUP_REMOVED lines=10> */
[----:B-1----:R-:W3:Y:S01]  /*0ae0*/  LDG.E R23, desc[UR4][R8.64] ;  /* 0x0000000408177981 */ /* 0x002ee2000c1e1900 */
        /* <DEDUP_REMOVED lines=19> */
[----:B------:R-:W0:Y:S04]  /*0c20*/  LDG.E R10, desc[UR4][R10.64] ;  /* 0x000000040a0a7981 */ /* 0x000e28000c1e1900 */
[----:B------:R-:W0:Y:S01]  /*0c30*/  LDG.E R13, desc[UR4][R12.64] ;  /* 0x000000040c0d7981 */ /* 0x000e22000c1e1900 */
[----:B-1----:R-:W-:Y:S01]  /*0c40*/  IMAD.WIDE R16, R3, 0x4, R14 ;  /* 0x0000000403107825 */ /* 0x002fe200078e020e */
[----:B------:R-:W-:-:S02]  /*0c50*/  IADD3 R4, PT, PT, R4, 0x8, RZ ;  /* 0x0000000804047810 */ /* 0x000fc40007ffe0ff */
[----:B0-----:R-:W-:-:S05]  /*0c60*/  IADD3 R19, PT, PT, R10, R13, RZ ;  /* 0x0000000d0a137210 */ /* 0x001fca0007ffe0ff */
[----:B------:R2:W-:Y:S02]  /*0c70*/  STG.E desc[UR4][R16.64], R19 ;  /* 0x0000001310007986 */ /* 0x0005e4000c101904 */
.L_x_3:
[----:B------:R-:W-:Y:S05]  /*0c80*/  @!P1 EXIT ;  /* 0x000000000000994d */ /* 0x000fea0003800000 */
[----:B------:R-:W-:Y:S02]  /*0c90*/  ISETP.GE.U32.AND P0, PT, R5, 0x4, PT ;  /* 0x000000040500780c */ /* 0x000fe40003f06070 */
[----:B------:R-:W-:-:S04]  /*0ca0*/  LOP3.LUT R2, R2, 0x3, RZ, 0xc0, !PT ;  /* 0x0000000302027812 */ /* 0x000fc800078ec0ff */
[----:B------:R-:W-:-:S07]  /*0cb0*/  ISETP.NE.AND P1, PT, R2, RZ, PT ;  /* 0x000000ff0200720c */ /* 0x000fce0003f25270 */
[----:B------:R-:W-:Y:S06]  /*0cc0*/  @!P0 BRA `(.L_x_4) ;  /* 0x0000000000848947 */ /* 0x000fec0003800000 */
[----:B------:R-:W0:Y:S01]  /*0cd0*/  LDC.64 R6, c[0x0][0x380] ;  /* 0x0000e000ff067b82 */ /* 0x000e220000000a00 */
[----:B------:R-:W-:-:S07]  /*0ce0*/  IMAD R13, R4, R3, R0 ;  /* 0x00000003040d7224 */ /* 0x000fce00078e0200 */
[----:B------:R-:W1:Y:S08]  /*0cf0*/  LDC.64 R8, c[0x0][0x388] ;  /* 0x0000e200ff087b82 */ /* 0x000e700000000a00 */
[----:B------:R-:W4:Y:S01]  /*0d00*/  LDC.64 R10, c[0x0][0x390] ;  /* 0x0000e400ff0a7b82 */ /* 0x000f220000000a00 */
[----:B0-----:R-:W-:-:S05]  /*0d10*/  IMAD.WIDE R6, R13, 0x4, R6 ;  /* 0x000000040d067825 */ /* 0x001fca00078e0206 */
[----:B------:R-:W5:Y:S01]  /*0d20*/  LDG.E R5, desc[UR4][R6.64] ;  /* 0x0000000406057981 */ /* 0x000f62000c1e1900 */
[----:B-1----:R-:W-:-:S05]  /*0d30*/  IMAD.WIDE R8, R13, 0x4, R8 ;  /* 0x000000040d087825 */ /* 0x002fca00078e0208 */
[----:B------:R-:W5:Y:S01]  /*0d40*/  LDG.E R12, desc[UR4][R8.64] ;  /* 0x00000004080c7981 */ /* 0x000f62000c1e1900 */
[----:B--2---:R-:W-:-:S04]  /*0d50*/  IMAD.WIDE R14, R3, 0x4, R8 ;  /* 0x00000004030e7825 */ /* 0x004fc800078e0208 */
[----:B----4-:R-:W-:Y:S01]  /*0d60*/  IMAD.WIDE R10, R13, 0x4, R10 ;  /* 0x000000040d0a7825 */ /* 0x010fe200078e020a */
[----:B-----5:R-:W-:-:S03]  /*0d70*/  IADD3 R5, PT, PT, R5, R12, RZ ;  /* 0x0000000c05057210 */ /* 0x020fc60007ffe0ff */
[C---:B------:R-:W-:Y:S02]  /*0d80*/  IMAD.WIDE R12, R3.reuse, 0x4, R6 ;  /* 0x00000004030c7825 */ /* 0x040fe400078e0206 */
[----:B------:R0:W-:Y:S04]  /*0d90*/  STG.E desc[UR4][R10.64], R5 ;  /* 0x000000050a007986 */ /* 0x0001e8000c101904 */
[----:B------:R-:W2:Y:S04]  /*0da0*/  LDG.E R18, desc[UR4][R12.64] ;  /* 0x000000040c127981 */ /* 0x000ea8000c1e1900 */
[----:B---3--:R-:W2:Y:S01]  /*0db0*/  LDG.E R19, desc[UR4][R14.64] ;  /* 0x000000040e137981 */ /* 0x008ea2000c1e1900 */
        /* <DEDUP_REMOVED lines=14> */
[----:B------:R-:W-:Y:S01]  /*0ea0*/  IMAD.WIDE R14, R3, 0x4, R18 ;  /* 0x00000004030e7825 */ /* 0x000fe200078e0212 */
[----:B------:R-:W-:-:S02]  /*0eb0*/  IADD3 R4, PT, PT, R4, 0x4, RZ ;  /* 0x0000000404047810 */ /* 0x000fc40007ffe0ff */
[----:B--2---:R-:W-:-:S05]  /*0ec0*/  IADD3 R5, PT, PT, R10, R13, RZ ;  /* 0x0000000d0a057210 */ /* 0x004fca0007ffe0ff */
[----:B------:R1:W-:Y:S02]  /*0ed0*/  STG.E desc[UR4][R14.64], R5 ;  /* 0x000000050e007986 */ /* 0x0003e4000c101904 */
.L_x_4:
[----:B------:R-:W-:Y:S05]  /*0ee0*/  @!P1 EXIT ;  /* 0x000000000000994d */ /* 0x000fea0003800000 */
[----:B------:R-:W0:Y:S01]  /*0ef0*/  LDC.64 R6, c[0x0][0x390] ;  /* 0x0000e400ff067b82 */ /* 0x000e220000000a00 */
[----:B-123--:R-:W-:Y:S01]  /*0f00*/  IMAD R17, R4, R3, R0 ;  /* 0x0000000304117224 */ /* 0x00efe200078e0200 */
[----:B------:R-:W-:-:S06]  /*0f10*/  IADD3 R2, PT, PT, -R2, RZ, RZ ;  /* 0x000000ff02027210 */ /* 0x000fcc0007ffe1ff */
[----:B------:R-:W1:Y:S08]  /*0f20*/  LDC.64 R8, c[0x0][0x380] ;  /* 0x0000e000ff087b82 */ /* 0x000e700000000a00 */
[----:B------:R-:W2:Y:S02]  /*0f30*/  LDC.64 R10, c[0x0][0x388] ;  /* 0x0000e200ff0a7b82 */ /* 0x000ea40000000a00 */
.L_x_5:
[----:B-1----:R-:W-:-:S04]  /*0f40*/  IMAD.WIDE R4, R17, 0x4, R8 ;  /* 0x0000000411047825 */ /* 0x002fc800078e0208 */
[C---:B--2---:R-:W-:Y:S02]  /*0f50*/  IMAD.WIDE R12, R17.reuse, 0x4, R10 ;  /* 0x00000004110c7825 */ /* 0x044fe400078e020a */
[----:B------:R-:W2:Y:S04]  /*0f60*/  LDG.E R4, desc[UR4][R4.64] ;  /* 0x0000000404047981 */ /* 0x000ea8000c1e1900 */
[----:B------:R-:W2:Y:S01]  /*0f70*/  LDG.E R13, desc[UR4][R12.64] ;  /* 0x000000040c0d7981 */ /* 0x000ea2000c1e1900 */
[----:B------:R-:W-:Y:S01]  /*0f80*/  IADD3 R2, PT, PT, R2, 0x1, RZ ;  /* 0x0000000102027810 */ /* 0x000fe20007ffe0ff */
[C---:B0--3--:R-:W-:Y:S01]  /*0f90*/  IMAD.WIDE R14, R17.reuse, 0x4, R6 ;  /* 0x00000004110e7825 */ /* 0x049fe200078e0206 */
[----:B------:R-:W-:Y:S02]  /*0fa0*/  IADD3 R17, PT, PT, R17, R3, RZ ;  /* 0x0000000311117210 */ /* 0x000fe40007ffe0ff */
[----:B------:R-:W-:-:S02]  /*0fb0*/  ISETP.NE.AND P0, PT, R2, RZ, PT ;  /* 0x000000ff0200720c */ /* 0x000fc40003f05270 */
[----:B--2---:R-:W-:-:S05]  /*0fc0*/  IADD3 R19, PT, PT, R4, R13, RZ ;  /* 0x0000000d04137210 */ /* 0x004fca0007ffe0ff */
[----:B------:R3:W-:Y:S06]  /*0fd0*/  STG.E desc[UR4][R14.64], R19 ;  /* 0x000000130e007986 */ /* 0x0007ec000c101904 */
[----:B------:R-:W-:Y:S05]  /*0fe0*/  @P0 BRA `(.L_x_5) ;  /* 0xfffffffc00d40947 */ /* 0x000fea000383ffff */
[----:B------:R-:W-:Y:S05]  /*0ff0*/  EXIT ;  /* 0x000000000000794d */ /* 0x000fea0003800000 */
.L_x_6:
        /* <DEDUP_REMOVED lines=16> */
.L_x_14:


//--------------------- .text._Z14matadd_rowwisePiS_S_ii --------------------------
	.section	.text._Z14matadd_rowwisePiS_S_ii,"ax",@progbits
	.align	128
        .global         _Z14matadd_rowwisePiS_S_ii
        .type           _Z14matadd_rowwisePiS_S_ii,@function
        .size           _Z14matadd_rowwisePiS_S_ii,(.L_x_15 - _Z14matadd_rowwisePiS_S_ii)
        .other          _Z14matadd_rowwisePiS_S_ii,@"STO_CUDA_ENTRY STV_DEFAULT"
_Z14matadd_rowwisePiS_S_ii:
.text._Z14matadd_rowwisePiS_S_ii:
        /* <DEDUP_REMOVED lines=9> */
[----:B------:R-:W-:Y:S02]  /*0090*/  IMAD R0, R0, R5, RZ ;  /* 0x0000000500007224 */ /* 0x000fe400078e02ff */
[----:B------:R-:W-:Y:S01]  /*00a0*/  IMAD.MOV.U32 R3, RZ, RZ, RZ ;  /* 0x000000ffff037224 */ /* 0x000fe200078e00ff */
[----:B------:R-:W-:-:S07]  /*00b0*/  ISETP.NE.AND P0, PT, R12, RZ, PT ;  /* 0x000000ff0c00720c */ /* 0x000fce0003f05270 */
[----:B------:R-:W-:Y:S06]  /*00c0*/  @!P1 BRA `(.L_x_7) ;  /* 0x0000000400689947 */ /* 0x000fec0003800000 */
[----:B------:R-:W1:Y:S01]  /*00d0*/  LDCU.128 UR8, c[0x0][0x380] ;  /* 0x00007000ff0877ac */ /* 0x000e620008000c00 */
[----:B------:R-:W-:Y:S01]  /*00e0*/  IMAD.MOV.U32 R6, RZ, RZ, 0x20 ;  /* 0x00000020ff067424 */ /* 0x000fe200078e00ff */
[----:B------:R-:W-:Y:S01]  /*00f0*/  LOP3.LUT R3, R5, 0x7ffffff0, RZ, 0xc0, !PT ;  /* 0x7ffffff005037812 */ /* 0x000fe200078ec0ff */
[----:B------:R-:W-:Y:S01]  /*0100*/  IMAD.MOV.U32 R7, RZ, RZ, 0x0 ;  /* 0x00000000ff077424 */ /* 0x000fe200078e00ff */
[----:B------:R-:W2:Y:S02]  /*0110*/  LDCU.64 UR6, c[0x0][0x390] ;  /* 0x00007200ff0677ac */ /* 0x000ea40008000a00 */
[----:B------:R-:W-:Y:S01]  /*0120*/  IADD3 R2, PT, PT, -R3, RZ, RZ ;  /* 0x000000ff03027210 */ /* 0x000fe20007ffe1ff */
[----:B------:R-:W-:-:S03]  /*0130*/  IMAD.WIDE.U32 R6, R0, 0x4, R6 ;  /* 0x0000000400067825 */ /* 0x000fc600078e0006 */
[C---:B-1----:R-:W-:Y:S02]  /*0140*/  IADD3 R4, P2, PT, R6.reuse, UR10, RZ ;  /* 0x0000000a06047c10 */ /* 0x042fe4000ff5e0ff */
[C---:B------:R-:W-:Y:S02]  /*0150*/  IADD3 R8, P3, PT, R6.reuse, UR8, RZ ;  /* 0x0000000806087c10 */ /* 0x040fe4000ff7e0ff */
[----:B--2---:R-:W-:Y:S02]  /*0160*/  IADD3 R14, P1, PT, R6, UR6, RZ ;  /* 0x00000006060e7c10 */ /* 0x004fe4000ff3e0ff */
[C---:B------:R-:W-:Y:S02]  /*0170*/  IADD3.X R13, PT, PT, R7.reuse, UR11, RZ, P2, !PT ;  /* 0x0000000b070d7c10 */ /* 0x040fe400097fe4ff */
[C---:B------:R-:W-:Y:S02]  /*0180*/  IADD3.X R15, PT, PT, R7.reuse, UR7, RZ, P1, !PT ;  /* 0x00000007070f7c10 */ /* 0x040fe40008ffe4ff */
[----:B------:R-:W-:-:S07]  /*0190*/  IADD3.X R9, PT, PT, R7, UR9, RZ, P3, !PT ;  /* 0x0000000907097c10 */ /* 0x000fce0009ffe4ff */
.L_x_8:
[----:B------:R-:W-:Y:S02]  /*01a0*/  IMAD.MOV.U32 R6, RZ, RZ, R4 ;  /* 0x000000ffff067224 */ /* 0x000fe400078e0004 */
[----:B------:R-:W-:Y:S01]  /*01b0*/  IMAD.MOV.U32 R7, RZ, RZ, R13 ;  /* 0x000000ffff077224 */ /* 0x000fe200078e000d */
[----:B0-----:R-:W2:Y:S04]  /*01c0*/  LDG.E R4, desc[UR4][R8.64+-0x20] ;  /* 0xffffe00408047981 */ /* 0x001ea8000c1e1900 */
[----:B-1----:R-:W2:Y:S01]  /*01d0*/  LDG.E R11, desc[UR4][R6.64+-0x20] ;  /* 0xffffe004060b7981 */ /* 0x002ea2000c1e1900 */
[----:B------:R-:W-:Y:S01]  /*01e0*/  MOV R10, R14 ;  /* 0x0000000e000a7202 */ /* 0x000fe20000000f00 */
[----:B--2---:R-:W-:Y:S02]  /*01f0*/  IMAD.IADD R13, R4, 0x1, R11 ;  /* 0x00000001040d7824 */ /* 0x004fe400078e020b */
[----:B------:R-:W-:-:S05]  /*0200*/  IMAD.MOV.U32 R11, RZ, RZ, R15 ;  /* 0x000000ffff0b7224 */ /* 0x000fca00078e000f */
[----:B------:R0:W-:Y:S04]  /*0210*/  STG.E desc[UR4][R10.64+-0x20], R13 ;  /* 0xffffe00d0a007986 */ /* 0x0001e8000c101904 */
[----:B------:R-:W2:Y:S04]  /*0220*/  LDG.E R4, desc[UR4][R8.64+-0x1c] ;  /* 0xffffe40408047981 */ /* 0x000ea8000c1e1900 */
[----:B------:R-:W2:Y:S02]  /*0230*/  LDG.E R15, desc[UR4][R6.64+-0x1c] ;  /* 0xffffe404060f7981 */ /* 0x000ea4000c1e1900 */
[----:B--2---:R-:W-:-:S05]  /*0240*/  IMAD.IADD R15, R4, 0x1, R15 ;  /* 0x00000001040f7824 */ /* 0x004fca00078e020f */
[----:B------:R1:W-:Y:S04]  /*0250*/  STG.E desc[UR4][R10.64+-0x1c], R15 ;  /* 0xffffe40f0a007986 */ /* 0x0003e8000c101904 */
[----:B------:R-:W2:Y:S04]  /*0260*/  LDG.E R4, desc[UR4][R8.64+-0x18] ;  /* 0xffffe80408047981 */ /* 0x000ea8000c1e1900 */
[----:B------:R-:W2:Y:S02]  /*0270*/  LDG.E R17, desc[UR4][R6.64+-0x18] ;  /* 0xffffe80406117981 */ /* 0x000ea4000c1e1900 */
[----:B--2---:R-:W-:-:S05]  /*0280*/  IMAD.IADD R17, R4, 0x1, R17 ;  /* 0x0000000104117824 */ /* 0x004fca00078e0211 */
[----:B------:R2:W-:Y:S04]  /*0290*/  STG.E desc[UR4][R10.64+-0x18], R17 ;  /* 0xffffe8110a007986 */ /* 0x0005e8000c101904 */
[----:B------:R-:W3:Y:S04]  /*02a0*/  LDG.E R4, desc[UR4][R8.64+-0x14] ;  /* 0xffffec0408047981 */ /* 0x000ee8000c1e1900 */
[----:B------:R-:W3:Y:S02]  /*02b0*/  LDG.E R19, desc[UR4][R6.64+-0x14] ;  /* 0xffffec0406137981 */ /* 0x000ee4000c1e1900 */
[----:B---3--:R-:W-:-:S05]  /*02c0*/  IADD3 R19, PT, PT, R4, R19, RZ ;  /* 0x0000001304137210 */ /* 0x008fca0007ffe0ff */
[----:B------:R3:W-:Y:S04]  /*02d0*/  STG.E desc[UR4][R10.64+-0x14], R19 ;  /* 0xffffec130a007986 */ /* 0x0007e8000c101904 */
[----:B------:R-:W4:Y:S04]  /*02e0*/  LDG.E R4, desc[UR4][R8.64+-0x10] ;  /* 0xfffff00408047981 */ /* 0x000f28000c1e1900 */
[----:B0-----:R-:W4:Y:S02]  /*02f0*/  LDG.E R13, desc[UR4][R6.64+-0x10] ;  /* 0xfffff004060d7981 */ /* 0x001f24000c1e1900 */
[----:B----4-:R-:W-:-:S05]  /*0300*/  IMAD.IADD R13, R4, 0x1, R13 ;  /* 0x00000001040d7824 */ /* 0x010fca00078e020d */
[----:B------:R0:W-:Y:S04]  /*0310*/  STG.E desc[UR4][R10.64+-0x10], R13 ;  /* 0xfffff00d0a007986 */ /* 0x0001e8000c101904 */
[----:B------:R-:W4:Y:S04]  /*0320*/  LDG.E R4, desc[UR4][R8.64+-0xc] ;  /* 0xfffff40408047981 */ /* 0x000f28000c1e1900 */
[----:B-1----:R-:W4:Y:S02]  /*0330*/  LDG.E R15, desc[UR4][R6.64+-0xc] ;  /* 0xfffff404060f7981 */ /* 0x002f24000c1e1900 */
[----:B----4-:R-:W-:-:S05]  /*0340*/  IMAD.IADD R15, R4, 0x1, R15 ;  /* 0x00000001040f7824 */ /* 0x010fca00078e020f */
[----:B------:R1:W-:Y:S04]  /*0350*/  STG.E desc[UR4][R10.64+-0xc], R15 ;  /* 0xfffff40f0a007986 */ /* 0x0003e8000c101904 */
[----:B------:R-:W4:Y:S04]  /*0360*/  LDG.E R4, desc[UR4][R8.64+-0x8] ;  /* 0xfffff80408047981 */ /* 0x000f28000c1e1900 */
[----:B--2---:R-:W4:Y:S02]  /*0370*/  LDG.E R17, desc[UR4][R6.64+-0x8] ;  /* 0xfffff80406117981 */ /* 0x004f24000c1e1900 */
[----:B----4-:R-:W-:-:S05]  /*0380*/  IMAD.IADD R17, R4, 0x1, R17 ;  /* 0x0000000104117824 */ /* 0x010fca00078e0211 */
[----:B------:R2:W-:Y:S04]  /*0390*/  STG.E desc[UR4][R10.64+-0x8], R17 ;  /* 0xfffff8110a007986 */ /* 0x0005e8000c101904 */
[----:B------:R-:W4:Y:S04]  /*03a0*/  LDG.E R4, desc[UR4][R8.64+-0x4] ;  /* 0xfffffc0408047981 */ /* 0x000f28000c1e1900 */
[----:B---3--:R-:W4:Y:S02]  /*03b0*/  LDG.E R19, desc[UR4][R6.64+-0x4] ;  /* 0xfffffc0406137981 */ /* 0x008f24000c1e1900 */
[----:B----4-:R-:W-:-:S05]  /*03c0*/  IADD3 R19, PT, PT, R4, R19, RZ ;  /* 0x0000001304137210 */ /* 0x010fca0007ffe0ff */
        /* <DEDUP_REMOVED lines=20> */
[----:B------:R-:W-:Y:S04]  /*0510*/  STG.E desc[UR4][R10.64+0x10], R13 ;  /* 0x0000100d0a007986 */ /* 0x000fe8000c101904 */
[----:B------:R-:W4:Y:S04]  /*0520*/  LDG.E R4, desc[UR4][R8.64+0x14] ;  /* 0x0000140408047981 */ /* 0x000f28000c1e1900 */
[----:B-1----:R-:W4:Y:S02]  /*0530*/  LDG.E R15, desc[UR4][R6.64+0x14] ;  /* 0x00001404060f7981 */ /* 0x002f24000c1e1900 */
[----:B----4-:R-:W-:-:S05]  /*0540*/  IMAD.IADD R15, R4, 0x1, R15 ;  /* 0x00000001040f7824 */ /* 0x010fca00078e020f */
[----:B------:R0:W-:Y:S04]  /*0550*/  STG.E desc[UR4][R10.64+0x14], R15 ;  /* 0x0000140f0a007986 */ /* 0x0001e8000c101904 */
[----:B------:R-:W4:Y:S04]  /*0560*/  LDG.E R4, desc[UR4][R8.64+0x18] ;  /* 0x0000180408047981 */ /* 0x000f28000c1e1900 */
[----:B--2---:R-:W4:Y:S01]  /*0570*/  LDG.E R17, desc[UR4][R6.64+0x18] ;  /* 0x0000180406117981 */ /* 0x004f22000c1e1900 */
[----:B------:R-:W-:Y:S02]  /*0580*/  VIADD R2, R2, 0x10 ;  /* 0x0000001002027836 */ /* 0x000fe40000000000 */
[----:B----4-:R-:W-:-:S05]  /*0590*/  IMAD.IADD R17, R4, 0x1, R17 ;  /* 0x0000000104117824 */ /* 0x010fca00078e0211 */
[----:B------:R1:W-:Y:S04]  /*05a0*/  STG.E desc[UR4][R10.64+0x18], R17 ;  /* 0x000018110a007986 */ /* 0x0003e8000c101904 */
[----:B------:R2:W4:Y:S04]  /*05b0*/  LDG.E R4, desc[UR4][R8.64+0x1c] ;  /* 0x00001c0408047981 */ /* 0x000528000c1e1900 */
[----:B---3--:R-:W4:Y:S01]  /*05c0*/  LDG.E R19, desc[UR4][R6.64+0x1c] ;  /* 0x00001c0406137981 */ /* 0x008f22000c1e1900 */
[----:B------:R-:W-:Y:S02]  /*05d0*/  ISETP.NE.AND P1, PT, R2, RZ, PT ;  /* 0x000000ff0200720c */ /* 0x000fe40003f25270 */
[----:B------:R-:W-:-:S02]  /*05e0*/  IADD3 R14, P2, PT, R10, 0x40, RZ ;  /* 0x000000400a0e7810 */ /* 0x000fc40007f5e0ff */
[----:B--2---:R-:W-:-:S03]  /*05f0*/  IADD3 R8, P4, PT, R8, 0x40, RZ ;  /* 0x0000004008087810 */ /* 0x004fc60007f9e0ff */
[----:B0-----:R-:W-:Y:S01]  /*0600*/  IMAD.X R15, RZ, RZ, R11, P2 ;  /* 0x000000ffff0f7224 */ /* 0x001fe200010e060b */
[----:B------:R-:W-:Y:S02]  /*0610*/  IADD3.X R9, PT, PT, RZ, R9, RZ, P4, !PT ;  /* 0x00000009ff097210 */ /* 0x000fe400027fe4ff */
[----:B----4-:R-:W-:Y:S02]  /*0620*/  IADD3 R19, PT, PT, R4, R19, RZ ;  /* 0x0000001304137210 */ /* 0x010fe40007ffe0ff */
[----:B------:R-:W-:-:S03]  /*0630*/  IADD3 R4, P3, PT, R6, 0x40, RZ ;  /* 0x0000004006047810 */ /* 0x000fc60007f7e0ff */
[----:B------:R1:W-:Y:S02]  /*0640*/  STG.E desc[UR4][R10.64+0x1c], R19 ;  /* 0x00001c130a007986 */ /* 0x0003e4000c101904 */
[----:B------:R-:W-:Y:S01]  /*0650*/  IMAD.X R13, RZ, RZ, R7, P3 ;  /* 0x000000ffff0d7224 */ /* 0x000fe200018e0607 */
[----:B------:R-:W-:Y:S07]  /*0660*/  @P1 BRA `(.L_x_8) ;  /* 0xfffffff800cc1947 */ /* 0x000fee000383ffff */
.L_x_7:
[----:B0-----:R-:W-:Y:S05]  /*0670*/  @!P0 EXIT ;  /* 0x000000000000894d */ /* 0x001fea0003800000 */
[----:B------:R-:W-:Y:S02]  /*0680*/  ISETP.GE.U32.AND P1, PT, R12, 0x8, PT ;  /* 0x000000080c00780c */ /* 0x000fe40003f26070 */
[----:B------:R-:W-:-:S04]  /*0690*/  LOP3.LUT R4, R5, 0x7, RZ, 0xc0, !PT ;  /* 0x0000000705047812 */ /* 0x000fc800078ec0ff */
[----:B------:R-:W-:-:S07]  /*06a0*/  ISETP.NE.AND P0, PT, R4, RZ, PT ;  /* 0x000000ff0400720c */ /* 0x000fce0003f05270 */
[----:B------:R-:W-:Y:S06]  /*06b0*/  @!P1 BRA `(.L_x_9) ;  /* 0x0000000000d09947 */ /* 0x000fec0003800000 */
[----:B------:R-:W0:Y:S01]  /*06c0*/  LDC.64 R12, c[0x0][0x380] ;  /* 0x0000e000ff0c7b82 */ /* 0x000e220000000a00 */
[C---:B------:R-:W-:Y:S01]  /*06d0*/  IMAD.IADD R7, R0.reuse, 0x1, R3 ;  /* 0x0000000100077824 */ /* 0x040fe200078e0203 */
[----:B------:R-:W2:Y:S06]  /*06e0*/  LDCU.128 UR8, c[0x0][0x380] ;  /* 0x00007000ff0877ac */ /* 0x000eac0008000c00 */
[----:B------:R-:W3:Y:S08]  /*06f0*/  LDC.64 R14, c[0x0][0x388] ;  /* 0x0000e200ff0e7b82 */ /* 0x000ef00000000a00 */
[----:B-1----:R-:W1:Y:S01]  /*0700*/  LDC.64 R10, c[0x0][0x390] ;  /* 0x0000e400ff0a7b82 */ /* 0x002e620000000a00 */
[----:B------:R-:W-:Y:S01]  /*0710*/  IADD3 R18, P1, PT, R0, R3, RZ ;  /* 0x0000000300127210 */ /* 0x000fe20007f3e0ff */
[----:B------:R-:W4:Y:S01]  /*0720*/  LDCU.64 UR6, c[0x0][0x390] ;  /* 0x00007200ff0677ac */ /* 0x000f220008000a00 */
[----:B0-----:R-:W-:-:S06]  /*0730*/  IMAD.WIDE.U32 R12, R7, 0x4, R12 ;  /* 0x00000004070c7825 */ /* 0x001fcc00078e000c */
[----:B------:R-:W5:Y:S01]  /*0740*/  LDG.E R12, desc[UR4][R12.64] ;  /* 0x000000040c0c7981 */ /* 0x000f62000c1e1900 */
[----:B---3--:R-:W-:-:S06]  /*0750*/  IMAD.WIDE.U32 R14, R7, 0x4, R14 ;  /* 0x00000004070e7825 */ /* 0x008fcc00078e000e */
[----:B------:R-:W5:Y:S01]  /*0760*/  LDG.E R15, desc[UR4][R14.64] ;  /* 0x000000040e0f7981 */ /* 0x000f62000c1e1900 */
[----:B------:R-:W-:Y:S02]  /*0770*/  IMAD.X R9, RZ, RZ, RZ, P1 ;  /* 0x000000ffff097224 */ /* 0x000fe400008e06ff */
[----:B------:R-:W-:-:S03]  /*0780*/  IMAD.SHL.U32 R16, R18, 0x4, RZ ;  /* 0x0000000412107824 */ /* 0x000fc600078e00ff */
[----:B------:R-:W-:Y:S02]  /*0790*/  SHF.L.U64.HI R18, R18, 0x2, R9 ;  /* 0x0000000212127819 */ /* 0x000fe40000010209 */
[C---:B--2---:R-:W-:Y:S02]  /*07a0*/  IADD3 R8, P1, PT, R16.reuse, UR8, RZ ;  /* 0x0000000810087c10 */ /* 0x044fe4000ff3e0ff */
[----:B------:R-:W-:Y:S02]  /*07b0*/  IADD3 R6, P2, PT, R16, UR10, RZ ;  /* 0x0000000a10067c10 */ /* 0x000fe4000ff5e0ff */
[----:B------:R-:W-:Y:S02]  /*07c0*/  IADD3.X R9, PT, PT, R18, UR9, RZ, P1, !PT ;  /* 0x0000000912097c10 */ /* 0x000fe40008ffe4ff */
[----:B-----5:R-:W-:Y:S01]  /*07d0*/  IADD3 R17, PT, PT, R12, R15, RZ ;  /* 0x0000000f0c117210 */ /* 0x020fe20007ffe0ff */
[----:B-1----:R-:W-:Y:S01]  /*07e0*/  IMAD.WIDE.U32 R12, R7, 0x4, R10 ;  /* 0x00000004070c7825 */ /* 0x002fe200078e000a */
[----:B------:R-:W-:-:S04]  /*07f0*/  IADD3.X R7, PT, PT, R18, UR11, RZ, P2, !PT ;  /* 0x0000000b12077c10 */ /* 0x000fc800097fe4ff */
[----:B------:R0:W-:Y:S04]  /*0800*/  STG.E desc[UR4][R12.64], R17 ;  /* 0x000000110c007986 */ /* 0x0001e8000c101904 */
[----:B------:R-:W2:Y:S04]  /*0810*/  LDG.E R2, desc[UR4][R8.64+0x4] ;  /* 0x0000040408027981 */ /* 0x000ea8000c1e1900 */
[----:B------:R-:W2:Y:S01]  /*0820*/  LDG.E R15, desc[UR4][R6.64+0x4] ;  /* 0x00000404060f7981 */ /* 0x000ea2000c1e1900 */
[----:B----4-:R-:W-:-:S04]  /*0830*/  IADD3 R10, P1, PT, R16, UR6, RZ ;  /* 0x00000006100a7c10 */ /* 0x010fc8000ff3e0ff */
[----:B------:R-:W-:Y:S01]  /*0840*/  IADD3.X R11, PT, PT, R18, UR7, RZ, P1, !PT ;  /* 0x00000007120b7c10 */ /* 0x000fe20008ffe4ff */
[----:B--2---:R-:W-:-:S05]  /*0850*/  IMAD.IADD R15, R2, 0x1, R15 ;  /* 0x00000001020f7824 */ /* 0x004fca00078e020f */
[----:B------:R1:W-:Y:S04]  /*0860*/  STG.E desc[UR4][R10.64+0x4], R15 ;  /* 0x0000040f0a007986 */ /* 0x0003e8000c101904 */
[----:B------:R-:W2:Y:S04]  /*0870*/  LDG.E R2, desc[UR4][R8.64+0x8] ;  /* 0x0000080408027981 */ /* 0x000ea8000c1e1900 */
[----:B------:R-:W2:Y:S02]  /*0880*/  LDG.E R19, desc[UR4][R6.64+0x8] ;  /* 0x0000080406137981 */ /* 0x000ea4000c1e1900 */
[----:B--2---:R-:W-:-:S05]  /*0890*/  IMAD.IADD R19, R2, 0x1, R19 ;  /* 0x0000000102137824 */ /* 0x004fca00078e0213 */
[----:B------:R2:W-:Y:S04]  /*08a0*/  STG.E desc[UR4][R10.64+0x8], R19 ;  /* 0x000008130a007986 */ /* 0x0005e8000c101904 */
[----:B------:R-:W3:Y:S04]  /*08b0*/  LDG.E R2, desc[UR4][R8.64+0xc] ;  /* 0x00000c0408027981 */ /* 0x000ee8000c1e1900 */
[----:B0-----:R-:W3:Y:S02]  /*08c0*/  LDG.E R13, desc[UR4][R6.64+0xc] ;  /* 0x00000c04060d7981 */ /* 0x001ee4000c1e1900 */
[----:B---3--:R-:W-:-:S05]  /*08d0*/  IMAD.IADD R13, R2, 0x1, R13 ;  /* 0x00000001020d7824 */ /* 0x008fca00078e020d */
[----:B------:R0:W-:Y:S04]  /*08e0*/  STG.E desc[UR4][R10.64+0xc], R13 ;  /* 0x00000c0d0a007986 */ /* 0x0001e8000c101904 */
[----:B------:R-:W3:Y:S04]  /*08f0*/  LDG.E R2, desc[UR4][R8.64+0x10] ;  /* 0x0000100408027981 */ /* 0x000ee8000c1e1900 */
[----:B------:R-:W3:Y:S02]  /*0900*/  LDG.E R17, desc[UR4][R6.64+0x10] ;  /* 0x0000100406117981 */ /* 0x000ee4000c1e1900 */
[----:B---3--:R-:W-:-:S05]  /*0910*/  IADD3 R17, PT, PT, R2, R17, RZ ;  /* 0x0000001102117210 */ /* 0x008fca0007ffe0ff */
        /* <DEDUP_REMOVED lines=9> */
[----:B------:R-:W2:Y:S04]  /*09b0*/  LDG.E R2, desc[UR4][R8.64+0x1c] ;  /* 0x00001c0408027981 */ /* 0x000ea8000c1e1900 */
[----:B0-----:R-:W2:Y:S01]  /*09c0*/  LDG.E R13, desc[UR4][R6.64+0x1c] ;  /* 0x00001c04060d7981 */ /* 0x001ea2000c1e1900 */
[----:B------:R-:W-:Y:S01]  /*09d0*/  VIADD R3, R3, 0x8 ;  /* 0x0000000803037836 */ /* 0x000fe20000000000 */
[----:B--2---:R-:W-:-:S05]  /*09e0*/  IADD3 R13, PT, PT, R2, R13, RZ ;  /* 0x0000000d020d7210 */ /* 0x004fca0007ffe0ff */
[----:B------:R3:W-:Y:S02]  /*09f0*/  STG.E desc[UR4][R10.64+0x1c], R13 ;  /* 0x00001c0d0a007986 */ /* 0x0007e4000c101904 */
.L_x_9:
[----:B------:R-:W-:Y:S05]  /*0a00*/  @!P0 EXIT ;  /* 0x000000000000894d */ /* 0x000fea0003800000 */
[----:B------:R-:W-:Y:S02]  /*0a10*/  ISETP.GE.U32.AND P1, PT, R4, 0x4, PT ;  /* 0x000000040400780c */ /* 0x000fe40003f26070 */
[----:B------:R-:W-:-:S04]  /*0a20*/  LOP3.LUT R5, R5, 0x3, RZ, 0xc0, !PT ;  /* 0x0000000305057812 */ /* 0x000fc800078ec0ff */
[----:B------:R-:W-:-:S07]  /*0a30*/  ISETP.NE.AND P0, PT, R5, RZ, PT ;  /* 0x000000ff0500720c */ /* 0x000fce0003f05270 */
[----:B------:R-:W-:Y:S06]  /*0a40*/  @!P1 BRA `(.L_x_10) ;  /* 0x0000000000909947 */ /* 0x000fec0003800000 */
[----:B------:R-:W0:Y:S01]  /*0a50*/  LDC.64 R6, c[0x0][0x380] ;  /* 0x0000e000ff067b82 */ /* 0x000e220000000a00 */
[C---:B-1-3--:R-:W-:Y:S01]  /*0a60*/  IMAD.IADD R19, R0.reuse, 0x1, R3 ;  /* 0x0000000100137824 */ /* 0x04afe200078e0203 */
[----:B------:R-:W1:Y:S06]  /*0a70*/  LDCU.128 UR8, c[0x0][0x380] ;  /* 0x00007000ff0877ac */ /* 0x000e6c0008000c00 */
[----:B------:R-:W2:Y:S08]  /*0a80*/  LDC.64 R8, c[0x0][0x388] ;  /* 0x0000e200ff087b82 */ /* 0x000eb00000000a00 */
[----:B------:R-:W3:Y:S01]  /*0a90*/  LDC.64 R14, c[0x0][0x390] ;  /* 0x0000e400ff0e7b82 */ /* 0x000ee20000000a00 */
[----:B------:R-:W-:Y:S01]  /*0aa0*/  IADD3 R2, P1, PT, R0, R3, RZ ;  /* 0x0000000300027210 */ /* 0x000fe20007f3e0ff */
[----:B------:R-:W4:Y:S01]  /*0ab0*/  LDCU.64 UR6, c[0x0][0x390] ;  /* 0x00007200ff0677ac */ /* 0x000f220008000a00 */
[----:B0-----:R-:W-:-:S06]  /*0ac0*/  IMAD.WIDE.U32 R10, R19, 0x4, R6 ;  /* 0x00000004130a7825 */ /* 0x001fcc00078e0006 */
[----:B------:R-:W5:Y:S01]  /*0ad0*/  LDG.E R10, desc[UR4][R10.64] ;  /* 0x000000040a0a7981 */ /* 0x000f62000c1e1900 */
[----:B--2---:R-:W-:-:S06]  /*0ae0*/  IMAD.WIDE.U32 R12, R19, 0x4, R8 ;  /* 0x00000004130c7825 */ /* 0x004fcc00078e0008 */
[----:B------:R-:W5:Y:S01]  /*0af0*/  LDG.E R13, desc[UR4][R12.64] ;  /* 0x000000040c0d7981 */ /* 0x000f62000c1e1900 */
[----:B------:R-:W-:Y:S01]  /*0b00*/  IMAD.SHL.U32 R16, R2, 0x4, RZ ;  /* 0x0000000402107824 */ /* 0x000fe200078e00ff */
[----:B------:R-:W-:Y:S01]  /*0b10*/  IADD3.X R7, PT, PT, RZ, RZ, RZ, P1, !PT ;  /* 0x000000ffff077210 */ /* 0x000fe20000ffe4ff */
[----:B---3--:R-:W-:-:S03]  /*0b20*/  IMAD.WIDE.U32 R14, R19, 0x4, R14 ;  /* 0x00000004130e7825 */ /* 0x008fc600078e000e */
[----:B------:R-:W-:Y:S02]  /*0b30*/  SHF.L.U64.HI R4, R2, 0x2, R7 ;  /* 0x0000000202047819 */ /* 0x000fe40000010207 */
[C---:B-1----:R-:W-:Y:S02]  /*0b40*/  IADD3 R8, P1, PT, R16.reuse, UR8, RZ ;  /* 0x0000000810087c10 */ /* 0x042fe4000ff3e0ff */
[----:B------:R-:W-:Y:S02]  /*0b50*/  IADD3 R6, P2, PT, R16, UR10, RZ ;  /* 0x0000000a10067c10 */ /* 0x000fe4000ff5e0ff */
[C---:B------:R-:W-:Y:S02]  /*0b60*/  IADD3.X R9, PT, PT, R4.reuse, UR9, RZ, P1, !PT ;  /* 0x0000000904097c10 */ /* 0x040fe40008ffe4ff */
[----:B------:R-:W-:Y:S01]  /*0b70*/  IADD3.X R7, PT, PT, R4, UR11, RZ, P2, !PT ;  /* 0x0000000b04077c10 */ /* 0x000fe200097fe4ff */
[----:B-----5:R-:W-:-:S05]  /*0b80*/  IMAD.IADD R17, R10, 0x1, R13 ;  /* 0x000000010a117824 */ /* 0x020fca00078e020d */
[----:B------:R0:W-:Y:S04]  /*0b90*/  STG.E desc[UR4][R14.64], R17 ;  /* 0x000000110e007986 */ /* 0x0001e8000c101904 */
[----:B------:R-:W2:Y:S04]  /*0ba0*/  LDG.E R2, desc[UR4][R8.64+0x4] ;  /* 0x0000040408027981 */ /* 0x000ea8000c1e1900 */
[----:B------:R-:W2:Y:S01]  /*0bb0*/  LDG.E R13, desc[UR4][R6.64+0x4] ;  /* 0x00000404060d7981 */ /* 0x000ea2000c1e1900 */
[----:B----4-:R-:W-:-:S04]  /*0bc0*/  IADD3 R10, P1, PT, R16, UR6, RZ ;  /* 0x00000006100a7c10 */ /* 0x010fc8000ff3e0ff */
[----:B------:R-:W-:Y:S02]  /*0bd0*/  IADD3.X R11, PT, PT, R4, UR7, RZ, P1, !PT ;  /* 0x00000007040b7c10 */ /* 0x000fe40008ffe4ff */
[----:B--2---:R-:W-:-:S05]  /*0be0*/  IADD3 R13, PT, PT, R2, R13, RZ ;  /* 0x0000000d020d7210 */ /* 0x004fca0007ffe0ff */
[----:B------:R2:W-:Y:S04]  /*0bf0*/  STG.E desc[UR4][R10.64+0x4], R13 ;  /* 0x0000040d0a007986 */ /* 0x0005e8000c101904 */
[----:B------:R-:W3:Y:S04]  /*0c00*/  LDG.E R2, desc[UR4][R8.64+0x8] ;  /* 0x0000080408027981 */ /* 0x000ee8000c1e1900 */
[----:B------:R-:W3:Y:S02]  /*0c10*/  LDG.E R19, desc[UR4][R6.64+0x8] ;  /* 0x0000080406137981 */ /* 0x000ee4000c1e1900 */
[----:B---3--:R-:W-:-:S05]  /*0c20*/  IMAD.IADD R19, R2, 0x1, R19 ;  /* 0x0000000102137824 */ /* 0x008fca00078e0213 */
[----:B------:R2:W-:Y:S04]  /*0c30*/  STG.E desc[UR4][R10.64+0x8], R19 ;  /* 0x000008130a007986 */ /* 0x0005e8000c101904 */
[----:B------:R-:W3:Y:S04]  /*0c40*/  LDG.E R2, desc[UR4][R8.64+0xc] ;  /* 0x00000c0408027981 */ /* 0x000ee8000c1e1900 */
[----:B0-----:R-:W3:Y:S01]  /*0c50*/  LDG.E R15, desc[UR4][R6.64+0xc] ;  /* 0x00000c04060f7981 */ /* 0x001ee2000c1e1900 */
[----:B------:R-:W-:Y:S01]  /*0c60*/  IADD3 R3, PT, PT, R3, 0x4, RZ ;  /* 0x0000000403037810 */ /* 0x000fe20007ffe0ff */
[----:B---3--:R-:W-:-:S05]  /*0c70*/  IMAD.IADD R15, R2, 0x1, R15 ;  /* 0x00000001020f7824 */ /* 0x008fca00078e020f */
[----:B------:R2:W-:Y:S02]  /*0c80*/  STG.E desc[UR4][R10.64+0xc], R15 ;  /* 0x00000c0f0a007986 */ /* 0x0005e4000c101904 */
.L_x_10:
[----:B------:R-:W-:Y:S05]  /*0c90*/  @!P0 EXIT ;  /* 0x000000000000894d */ /* 0x000fea0003800000 */
[----:B------:R-:W0:Y:S01]  /*0ca0*/  LDC.64 R6, c[0x0][0x390] ;  /* 0x0000e400ff067b82 */ /* 0x000e220000000a00 */
[----:B--23--:R-:W-:Y:S02]  /*0cb0*/  IMAD.IADD R13, R0, 0x1, R3 ;  /* 0x00000001000d7824 */ /* 0x00cfe400078e0203 */
[----:B------:R-:W-:-:S05]  /*0cc0*/  IMAD.MOV R0, RZ, RZ, -R5 ;  /* 0x000000ffff007224 */ /* 0x000fca00078e0a05 */
[----:B------:R-:W2:Y:S08]  /*0cd0*/  LDC.64 R8, c[0x0][0x388] ;  /* 0x0000e200ff087b82 */ /* 0x000eb00000000a00 */
[----:B-1----:R-:W1:Y:S01]  /*0ce0*/  LDC.64 R10, c[0x0][0x380] ;  /* 0x0000e000ff0a7b82 */ /* 0x002e620000000a00 */
[----:B0-----:R-:W-:-:S04]  /*0cf0*/  IMAD.WIDE.U32 R2, R13, 0x4, R6 ;  /* 0x000000040d027825 */ /* 0x001fc800078e0006 */
[----:B--2---:R-:W-:-:S04]  /*0d00*/  IMAD.WIDE.U32 R6, R13, 0x4, R8 ;  /* 0x000000040d067825 */ /* 0x004fc800078e0008 */
[----:B-1----:R-:W-:Y:S01]  /*0d10*/  IMAD.WIDE.U32 R8, R13, 0x4, R10 ;  /* 0x000000040d087825 */ /* 0x002fe200078e000a */
[----:B------:R-:W-:-:S03]  /*0d20*/  MOV R13, R3 ;  /* 0x00000003000d7202 */ /* 0x000fc60000000f00 */
[----:B------:R-:W-:Y:S02]  /*0d30*/  IMAD.MOV.U32 R10, RZ, RZ, R2 ;  /* 0x000000ffff0a7224 */ /* 0x000fe400078e0002 */
[----:B------:R-:W-:-:S07]  /*0d40*/  IMAD.MOV.U32 R11, RZ, RZ, R7 ;  /* 0x000000ffff0b7224 */ /* 0x000fce00078e0007 */
.L_x_11:
[----:B0-----:R-:W-:Y:S01]  /*0d50*/  MOV R2, R8 ;  /* 0x0000000800027202 */ /* 0x001fe20000000f00 */
[----:B------:R-:W-:Y:S01]  /*0d60*/  IMAD.MOV.U32 R3, RZ, RZ, R9 ;  /* 0x000000ffff037224 */ /* 0x000fe200078e0009 */
[----:B------:R-:W-:Y:S01]  /*0d70*/  MOV R5, R11 ;  /* 0x0000000b00057202 */ /* 0x000fe20000000f00 */
[----:B------:R-:W-:-:S03]  /*0d80*/  IMAD.MOV.U32 R4, RZ, RZ, R6 ;  /* 0x000000ffff047224 */ /* 0x000fc600078e0006 */
[----:B------:R0:W2:Y:S04]  /*0d90*/  LDG.E R2, desc[UR4][R2.64] ;  /* 0x0000000402027981 */ /* 0x0000a8000c1e1900 */
[----:B------:R-:W2:Y:S01]  /*0da0*/  LDG.E R5, desc[UR4][R4.64] ;  /* 0x0000000404057981 */ /* 0x000ea2000c1e1900 */
[----:B------:R-:W-:Y:S01]  /*0db0*/  VIADD R0, R0, 0x1 ;  /* 0x0000000100007836 */ /* 0x000fe20000000000 */
[----:B------:R-:W-:Y:S02]  /*0dc0*/  IADD3 R8, P3, PT, R8, 0x4, RZ ;  /* 0x0000000408087810 */ /* 0x000fe40007f7e0ff */
[----:B------:R-:W-:Y:S02]  /*0dd0*/  IADD3 R6, P2, PT, R6, 0x4, RZ ;  /* 0x0000000406067810 */ /* 0x000fe40007f5e0ff */
[----:B------:R-:W-:Y:S01]  /*0de0*/  ISETP.NE.AND P0, PT, R0, RZ, PT ;  /* 0x000000ff0000720c */ /* 0x000fe20003f05270 */
[----:B------:R-:W-:Y:S01]  /*0df0*/  IMAD.X R9, RZ, RZ, R9, P3 ;  /* 0x000000ffff097224 */ /* 0x000fe200018e0609 */
[----:B0-----:R-:W-:-:S02]  /*0e00*/  MOV R3, R13 ;  /* 0x0000000d00037202 */ /* 0x001fc40000000f00 */
[----:B------:R-:W-:Y:S01]  /*0e10*/  IADD3.X R11, PT, PT, RZ, R11, RZ, P2, !PT ;  /* 0x0000000bff0b7210 */ /* 0x000fe200017fe4ff */
[----:B--2---:R-:W-:Y:S02]  /*0e20*/  IMAD.IADD R7, R2, 0x1, R5 ;  /* 0x0000000102077824 */ /* 0x004fe400078e0205 */
[----:B------:R-:W-:Y:S01]  /*0e30*/  IMAD.MOV.U32 R2, RZ, RZ, R10 ;  /* 0x000000ffff027224 */ /* 0x000fe200078e000a */
[----:B------:R-:W-:-:S04]  /*0e40*/  IADD3 R10, P1, PT, R10, 0x4, RZ ;  /* 0x000000040a0a7810 */ /* 0x000fc80007f3e0ff */
[----:B------:R0:W-:Y:S01]  /*0e50*/  STG.E desc[UR4][R2.64], R7 ;  /* 0x0000000702007986 */ /* 0x0001e2000c101904 */
[----:B------:R-:W-:Y:S01]  /*0e60*/  IMAD.X R13, RZ, RZ, R13, P1 ;  /* 0x000000ffff0d7224 */ /* 0x000fe200008e060d */
[----:B------:R-:W-:Y:S07]  /*0e70*/  @P0 BRA `(.L_x_11) ;  /* 0xfffffffc00b40947 */ /* 0x000fee000383ffff */
[----:B------:R-:W-:Y:S05]  /*0e80*/  EXIT ;  /* 0x000000000000794d */ /* 0x000fea0003800000 */
.L_x_12:
        /* <DEDUP_REMOVED lines=15> */
.L_x_15:


//--------------------- .nv.shared.reserved.0     --------------------------
	.section	.nv.shared.reserved.0,"aw",@nobits
	.weak		__nv_reservedSMEM_offset_0_alias
	.size		__nv_reservedSMEM_offset_0_alias, 0, 64
	.other		__nv_reservedSMEM_offset_0_alias,@"STO_CUDA_RESERVED_SHARED STV_DEFAULT"
__nv_reservedSMEM_offset_0_alias:
	.zero		0
	.zero		64


//--------------------- .nv.constant0._Z18matadd_elementwisePiS_S_ii --------------------------
	.section	.nv.constant0._Z18matadd_elementwisePiS_S_ii,"a",@progbits
	.sectionflags	@""
	.align	4
.nv.constant0._Z18matadd_elementwisePiS_S_ii:
	.zero		928


//--------------------- .nv.constant0._Z17matadd_columnwisePiS_S_ii --------------------------
	.section	.nv.constant0._Z17matadd_columnwisePiS_S_ii,"a",@progbits
	.sectionflags	@""
	.align	4
.nv.constant0._Z17matadd_columnwisePiS_S_ii:
	.zero		928


//--------------------- .nv.constant0._Z14matadd_rowwisePiS_S_ii --------------------------
	.section	.nv.constant0._Z14matadd_rowwisePiS_S_ii,"a",@progbits
	.sectionflags	@""
	.align	4
.nv.constant0._Z14matadd_rowwisePiS_S_ii:
	.zero		928


//--------------------- SYMBOLS --------------------------

	.type		.nv.reservedSmem.offset0,@object
	.size		.nv.reservedSmem.offset0,0x4
